	.target	sm_90a

	.elftype	@"ET_EXEC"


//--------------------- .note.nv.tkinfo           --------------------------
	.section	.note.nv.tkinfo,"",@"SHT_NOTE"
	.sectionflags	@"SHF_NOTE_NV_TKINFO"
	.tkinfo
        /*0018*/ 	.word	0x00000002
        /*0030*/ 	.string	""
        /*0030*/ 	.string	"ptxas"
        /*0030*/ 	.string	"Cuda compilation tools, release 13.0, V13.0.88"
        /*0030*/ 	.string	"Build cuda_13.0.r13.0/compiler.36424714_0"
        /*0030*/ 	.string	"-arch sm_90a -m 64 "



//--------------------- .note.nv.cuinfo           --------------------------
	.section	.note.nv.cuinfo,"",@"SHT_NOTE"
	.sectionflags	@"SHF_NOTE_NV_CUINFO"
        /*0018*/ 	.short	0x0002
        /*001a*/ 	.short	0x005a
        /*001c*/ 	.short	0x0082
	.zero		2


//--------------------- .nv.info                  --------------------------
	.section	.nv.info,"",@"SHT_CUDA_INFO"
	.align	4


	//----- nvinfo : EIATTR_REGCOUNT
	.align		4
        /*0000*/ 	.byte	0x04, 0x2f
        /*0002*/ 	.short	(.L_15 - .L_14)
	.align		4
.L_14:
        /*0004*/ 	.word	index@(_ZN7cutlass13device_kernelINS_4gemm6kernel13GemmUniversalIN4cute5tupleIJiiiiEEENS1_10collective13CollectiveMmaINS1_34MainloopSm90TmaGmmaWarpSpecializedILi7ENS5_IJNS4_1CILi1EEESB_SB_EEENS1_35KernelTmaWarpSpecializedCooperativeEEENS5_IJNSA_ILi256EEENSA_ILi128EEENSA_ILi64EEEEEEaNS5_IJlSB_lEEEaSJ_NS4_8TiledMMAINS4_8MMA_AtomIJNS4_4SM904GMMA27MMA_64x128x32_S32S8S8_SS_TNEEEENS4_6LayoutINS5_IJNSA_ILi2EEESB_SB_EEENS5_IJSB_NSA_ILi0EEEST_EEEEENS5_IJNS4_10UnderscoreESW_SW_EEEEENS4_13SM90_TMA_LOADENS4_14ComposedLayoutINS4_7SwizzleILi2ELi4ELi3EEENS4_18smem_ptr_flag_bitsILi8EEENSQ_INS5_IJNSA_ILi8EEESH_EEENS5_IJSH_SB_EEEEEEEvNS4_8identityESZ_S19_vS1A_EENS_8epilogue10collective6detail29Sm90TmaWarpSpecializedAdapterINS1D_15DefaultEpilogueIaSJ_SJ_NS1C_6thread17LinearCombinationIaLi1EiiLNS1H_9ScaleType4KindE0ELNS_15FloatRoundStyleE2EaEENS1_15EpilogueDefaultEEEEEvvEEEEvNT_6ParamsE)
        /*0008*/ 	.word	0x000000a8


	//----- nvinfo : EIATTR_FRAME_SIZE
	.align		4
.L_15:
        /*000c*/ 	.byte	0x04, 0x11
        /*000e*/ 	.short	(.L_17 - .L_16)
	.align		4
.L_16:
        /*0010*/ 	.word	index@(_ZN7cutlass13device_kernelINS_4gemm6kernel13GemmUniversalIN4cute5tupleIJiiiiEEENS1_10collective13CollectiveMmaINS1_34MainloopSm90TmaGmmaWarpSpecializedILi7ENS5_IJNS4_1CILi1EEESB_SB_EEENS1_35KernelTmaWarpSpecializedCooperativeEEENS5_IJNSA_ILi256EEENSA_ILi128EEENSA_ILi64EEEEEEaNS5_IJlSB_lEEEaSJ_NS4_8TiledMMAINS4_8MMA_AtomIJNS4_4SM904GMMA27MMA_64x128x32_S32S8S8_SS_TNEEEENS4_6LayoutINS5_IJNSA_ILi2EEESB_SB_EEENS5_IJSB_NSA_ILi0EEEST_EEEEENS5_IJNS4_10UnderscoreESW_SW_EEEEENS4_13SM90_TMA_LOADENS4_14ComposedLayoutINS4_7SwizzleILi2ELi4ELi3EEENS4_18smem_ptr_flag_bitsILi8EEENSQ_INS5_IJNSA_ILi8EEESH_EEENS5_IJSH_SB_EEEEEEEvNS4_8identityESZ_S19_vS1A_EENS_8epilogue10collective6detail29Sm90TmaWarpSpecializedAdapterINS1D_15DefaultEpilogueIaSJ_SJ_NS1C_6thread17LinearCombinationIaLi1EiiLNS1H_9ScaleType4KindE0ELNS_15FloatRoundStyleE2EaEENS1_15EpilogueDefaultEEEEEvvEEEEvNT_6ParamsE)
        /*0014*/ 	.word	0x00000000


	//----- nvinfo : EIATTR_MIN_STACK_SIZE
	.align		4
.L_17:
        /*0018*/ 	.byte	0x04, 0x12
        /*001a*/ 	.short	(.L_19 - .L_18)
	.align		4
.L_18:
        /*001c*/ 	.word	index@(_ZN7cutlass13device_kernelINS_4gemm6kernel13GemmUniversalIN4cute5tupleIJiiiiEEENS1_10collective13CollectiveMmaINS1_34MainloopSm90TmaGmmaWarpSpecializedILi7ENS5_IJNS4_1CILi1EEESB_SB_EEENS1_35KernelTmaWarpSpecializedCooperativeEEENS5_IJNSA_ILi256EEENSA_ILi128EEENSA_ILi64EEEEEEaNS5_IJlSB_lEEEaSJ_NS4_8TiledMMAINS4_8MMA_AtomIJNS4_4SM904GMMA27MMA_64x128x32_S32S8S8_SS_TNEEEENS4_6LayoutINS5_IJNSA_ILi2EEESB_SB_EEENS5_IJSB_NSA_ILi0EEEST_EEEEENS5_IJNS4_10UnderscoreESW_SW_EEEEENS4_13SM90_TMA_LOADENS4_14ComposedLayoutINS4_7SwizzleILi2ELi4ELi3EEENS4_18smem_ptr_flag_bitsILi8EEENSQ_INS5_IJNSA_ILi8EEESH_EEENS5_IJSH_SB_EEEEEEEvNS4_8identityESZ_S19_vS1A_EENS_8epilogue10collective6detail29Sm90TmaWarpSpecializedAdapterINS1D_15DefaultEpilogueIaSJ_SJ_NS1C_6thread17LinearCombinationIaLi1EiiLNS1H_9ScaleType4KindE0ELNS_15FloatRoundStyleE2EaEENS1_15EpilogueDefaultEEEEEvvEEEEvNT_6ParamsE)
        /*0020*/ 	.word	0x00000000
.L_19:


//--------------------- .nv.compat                --------------------------
	.section	.nv.compat,"",@"SHT_CUDA_COMPAT_INFO"
	.align	4
        /*0000*/ 	.byte	0x02, 0x09, 0x01, 0x00, 0x02, 0x02, 0x04, 0x00, 0x02, 0x05, 0x05, 0x00, 0x03, 0x07, 0x01, 0x01
        /*0010*/ 	.byte	0x02, 0x03, 0x01, 0x00, 0x02, 0x06, 0x01, 0x00, 0x04, 0x0b, 0x08, 0x00, 0x00, 0x00, 0x00, 0x00
        /*0020*/ 	.byte	0x00, 0x00, 0x00, 0x00


//--------------------- .nv.info._ZN7cutlass13device_kernelINS_4gemm6kernel13GemmUniversalIN4cute5tupleIJiiiiEEENS1_10collective13CollectiveMmaINS1_34MainloopSm90TmaGmmaWarpSpecializedILi7ENS5_IJNS4_1CILi1EEESB_SB_EEENS1_35KernelTmaWarpSpecializedCooperativeEEENS5_IJNSA_ILi256EEENSA_ILi128EEENSA_ILi64EEEEEEaNS5_IJlSB_lEEEaSJ_NS4_8TiledMMAINS4_8MMA_AtomIJNS4_4SM904GMMA27MMA_64x128x32_S32S8S8_SS_TNEEEENS4_6LayoutINS5_IJNSA_ILi2EEESB_SB_EEENS5_IJSB_NSA_ILi0EEEST_EEEEENS5_IJNS4_10UnderscoreESW_SW_EEEEENS4_13SM90_TMA_LOADENS4_14ComposedLayoutINS4_7SwizzleILi2ELi4ELi3EEENS4_18smem_ptr_flag_bitsILi8EEENSQ_INS5_IJNSA_ILi8EEESH_EEENS5_IJSH_SB_EEEEEEEvNS4_8identityESZ_S19_vS1A_EENS_8epilogue10collective6detail29Sm90TmaWarpSpecializedAdapterINS1D_15DefaultEpilogueIaSJ_SJ_NS1C_6thread17LinearCombinationIaLi1EiiLNS1H_9ScaleType4KindE0ELNS_15FloatRoundStyleE2EaEENS1_15EpilogueDefaultEEEEEvvEEEEvNT_6ParamsE --------------------------
	.section	.nv.info._ZN7cutlass13device_kernelINS_4gemm6kernel13GemmUniversalIN4cute5tupleIJiiiiEEENS1_10collective13CollectiveMmaINS1_34MainloopSm90TmaGmmaWarpSpecializedILi7ENS5_IJNS4_1CILi1EEESB_SB_EEENS1_35KernelTmaWarpSpecializedCooperativeEEENS5_IJNSA_ILi256EEENSA_ILi128EEENSA_ILi64EEEEEEaNS5_IJlSB_lEEEaSJ_NS4_8TiledMMAINS4_8MMA_AtomIJNS4_4SM904GMMA27MMA_64x128x32_S32S8S8_SS_TNEEEENS4_6LayoutINS5_IJNSA_ILi2EEESB_SB_EEENS5_IJSB_NSA_ILi0EEEST_EEEEENS5_IJNS4_10UnderscoreESW_SW_EEEEENS4_13SM90_TMA_LOADENS4_14ComposedLayoutINS4_7SwizzleILi2ELi4ELi3EEENS4_18smem_ptr_flag_bitsILi8EEENSQ_INS5_IJNSA_ILi8EEESH_EEENS5_IJSH_SB_EEEEEEEvNS4_8identityESZ_S19_vS1A_EENS_8epilogue10collective6detail29Sm90TmaWarpSpecializedAdapterINS1D_15DefaultEpilogueIaSJ_SJ_NS1C_6thread17LinearCombinationIaLi1EiiLNS1H_9ScaleType4KindE0ELNS_15FloatRoundStyleE2EaEENS1_15EpilogueDefaultEEEEEvvEEEEvNT_6ParamsE,"",@"SHT_CUDA_INFO"
	.sectionflags	@""
	.align	4


	//----- nvinfo : EIATTR_CUDA_API_VERSION
	.align		4
        /*0000*/ 	.byte	0x04, 0x37
        /*0002*/ 	.short	(.L_21 - .L_20)
.L_20:
        /*0004*/ 	.word	0x00000082


	//----- nvinfo : EIATTR_KPARAM_INFO
	.align		4
.L_21:
        /*0008*/ 	.byte	0x04, 0x17
        /*000a*/ 	.short	(.L_23 - .L_22)
.L_22:
        /*000c*/ 	.word	0x00000000
        /*0010*/ 	.short	0x0000
        /*0012*/ 	.short	0x0070
        /*0014*/ 	.byte	0x00, 0xf0, 0x01, 0x10


	//----- nvinfo : EIATTR_SPARSE_MMA_MASK
	.align		4
.L_23:
        /*0018*/ 	.byte	0x03, 0x50
        /*001a*/ 	.short	0x0000


	//----- nvinfo : EIATTR_MAXREG_COUNT
	.align		4
        /*001c*/ 	.byte	0x03, 0x1b
        /*001e*/ 	.short	0x00a8


	//----- nvinfo : EIATTR_NUM_BARRIERS
	.align		4
        /*0020*/ 	.byte	0x02, 0x4c
        /*0022*/ 	.byte	0x01
	.zero		1


	//----- nvinfo : EIATTR_EXTERNS
	.align		4
        /*0024*/ 	.byte	0x04, 0x0f
        /*0026*/ 	.short	(.L_25 - .L_24)


	//   ....[0]....
	.align		4
.L_24:
        /*0028*/ 	.word	index@(__assertfail)


	//----- nvinfo : EIATTR_MERCURY_ISA_VERSION
	.align		4
.L_25:
        /*002c*/ 	.byte	0x03, 0x5f
        /*002e*/ 	.short	0x0101


	//----- nvinfo : EIATTR_INT_WARP_WIDE_INSTR_OFFSETS
	.align		4
        /*0030*/ 	.byte	0x04, 0x31
        /*0032*/ 	.short	(.L_27 - .L_26)


	//   ....[0]....
.L_26:
        /*0034*/ 	.word	0x00000410


	//   ....[1]....
        /*0038*/ 	.word	0x00000440


	//   ....[2]....
        /*003c*/ 	.word	0x00000520


	//----- nvinfo : EIATTR_COOP_GROUP_MASK_REGIDS
	.align		4
.L_27:
        /*0040*/ 	.byte	0x04, 0x29
        /*0042*/ 	.short	(.L_29 - .L_28)


	//   ....[0]....
.L_28:
        /*0044*/ 	.word	0xffffffff


	//   ....[1]....
        /*0048*/ 	.word	0xffffffff


	//   ....[2]....
        /*004c*/ 	.word	0xffffffff


	//   ....[3]....
        /*0050*/ 	.word	0xffffffff


	//   ....[4]....
        /*0054*/ 	.word	0xffffffff


	//----- nvinfo : EIATTR_COOP_GROUP_INSTR_OFFSETS
	.align		4
.L_29:
        /*0058*/ 	.byte	0x04, 0x28
        /*005a*/ 	.short	(.L_31 - .L_30)


	//   ....[0]....
.L_30:
        /*005c*/ 	.word	0x00000060


	//   ....[1]....
        /*0060*/ 	.word	0x00000070


	//   ....[2]....
        /*0064*/ 	.word	0x00000130


	//   ....[3]....
        /*0068*/ 	.word	0x00000320


	//   ....[4]....
        /*006c*/ 	.word	0x00000fd0


	//----- nvinfo : EIATTR_REG_RECONFIG
	.align		4
.L_31:
        /*0070*/ 	.byte	0x01, 0x54
	.zero		2


	//----- nvinfo : EIATTR_SYSCALL_OFFSETS
	.align		4
        /*0074*/ 	.byte	0x04, 0x46
        /*0076*/ 	.short	(.L_33 - .L_32)


	//   ....[0]....
.L_32:
        /*0078*/ 	.word	0x000011a0


	//----- nvinfo : EIATTR_MBARRIER_INSTR_OFFSETS
	.align		4
.L_33:
        /*007c*/ 	.byte	0x04, 0x39
        /*007e*/ 	.short	(.L_35 - .L_34)


	//   ....[0]....
.L_34:
        /*0080*/ 	.word	0x00000230
        /*0084*/ 	.word	0x000000ff
        /*0088*/ 	.word	0x00000000
        /*008c*/ 	.short	0x0100
        /*008e*/ 	.byte	0x08
	.zero		1


	//   ....[1]....
        /*0090*/ 	.word	0x00000240
        /*0094*/ 	.word	0x000000ff
        /*0098*/ 	.word	0x00000038
        /*009c*/ 	.short	0x0100
        /*009e*/ 	.byte	0x08
	.zero		1


	//   ....[2]....
        /*00a0*/ 	.word	0x00000250
        /*00a4*/ 	.word	0x000000ff
        /*00a8*/ 	.word	0x00000008
        /*00ac*/ 	.short	0x0100
        /*00ae*/ 	.byte	0x08
	.zero		1


	//   ....[3]....
        /*00b0*/ 	.word	0x00000260
        /*00b4*/ 	.word	0x000000ff
        /*00b8*/ 	.word	0x00000040
        /*00bc*/ 	.short	0x0100
        /*00be*/ 	.byte	0x08
	.zero		1


	//   ....[4]....
        /*00c0*/ 	.word	0x00000270
        /*00c4*/ 	.word	0x000000ff
        /*00c8*/ 	.word	0x00000010
        /*00cc*/ 	.short	0x0100
        /*00ce*/ 	.byte	0x08
	.zero		1


	//   ....[5]....
        /*00d0*/ 	.word	0x00000280
        /*00d4*/ 	.word	0x000000ff
        /*00d8*/ 	.word	0x00000048
        /*00dc*/ 	.short	0x0100
        /*00de*/ 	.byte	0x08
	.zero		1


	//   ....[6]....
        /*00e0*/ 	.word	0x00000290
        /*00e4*/ 	.word	0x000000ff
        /*00e8*/ 	.word	0x00000018
        /*00ec*/ 	.short	0x0100
        /*00ee*/ 	.byte	0x08
	.zero		1


	//   ....[7]....
        /*00f0*/ 	.word	0x000002a0
        /*00f4*/ 	.word	0x000000ff
        /*00f8*/ 	.word	0x00000050
        /*00fc*/ 	.short	0x0100
        /*00fe*/ 	.byte	0x08
	.zero		1


	//   ....[8]....
        /*0100*/ 	.word	0x000002b0
        /*0104*/ 	.word	0x000000ff
        /*0108*/ 	.word	0x00000020
        /*010c*/ 	.short	0x0100
        /*010e*/ 	.byte	0x08
	.zero		1


	//   ....[9]....
        /*0110*/ 	.word	0x000002c0
        /*0114*/ 	.word	0x000000ff
        /*0118*/ 	.word	0x00000058
        /*011c*/ 	.short	0x0100
        /*011e*/ 	.byte	0x08
	.zero		1


	//   ....[10]....
        /*0120*/ 	.word	0x000002d0
        /*0124*/ 	.word	0x000000ff
        /*0128*/ 	.word	0x00000028
        /*012c*/ 	.short	0x0100
        /*012e*/ 	.byte	0x08
	.zero		1


	//   ....[11]....
        /*0130*/ 	.word	0x000002e0
        /*0134*/ 	.word	0x000000ff
        /*0138*/ 	.word	0x00000060
        /*013c*/ 	.short	0x0100
        /*013e*/ 	.byte	0x08
	.zero		1


	//   ....[12]....
        /*0140*/ 	.word	0x000002f0
        /*0144*/ 	.word	0x000000ff
        /*0148*/ 	.word	0x00000030
        /*014c*/ 	.short	0x0100
        /*014e*/ 	.byte	0x08
	.zero		1


	//   ....[13]....
        /*0150*/ 	.word	0x00000300
        /*0154*/ 	.word	0x000000ff
        /*0158*/ 	.word	0x00000068
        /*015c*/ 	.short	0x0100
        /*015e*/ 	.byte	0x08
	.zero		1


	//   ....[14]....
        /*0160*/ 	.word	0x00000590
        /*0164*/ 	.word	0x000000ff
        /*0168*/ 	.word	0x00000080
        /*016c*/ 	.short	0x0100
        /*016e*/ 	.byte	0x06
	.zero		1


	//   ....[15]....
        /*0170*/ 	.word	0x000005f0
        /*0174*/ 	.word	0x000000ff
        /*0178*/ 	.word	0x00000088
        /*017c*/ 	.short	0x0100
        /*017e*/ 	.byte	0x06
	.zero		1


	//   ....[16]....
        /*0180*/ 	.word	0x00001270
        /*0184*/ 	.word	0x00000003
        /*0188*/ 	.word	0x00000000
        /*018c*/ 	.short	0x010a
        /*018e*/ 	.byte	0x3f
	.zero		1


	//   ....[17]....
        /*0190*/ 	.word	0x000012b0
        /*0194*/ 	.word	0x00000003
        /*0198*/ 	.word	0x00000000
        /*019c*/ 	.short	0x010a
        /*019e*/ 	.byte	0x3f
	.zero		1


	//   ....[18]....
        /*01a0*/ 	.word	0x00001630
        /*01a4*/ 	.word	0x00000005
        /*01a8*/ 	.word	0x00000000
        /*01ac*/ 	.short	0x010a
        /*01ae*/ 	.byte	0x3f
	.zero		1


	//   ....[19]....
        /*01b0*/ 	.word	0x00001670
        /*01b4*/ 	.word	0x00000005
        /*01b8*/ 	.word	0x00000000
        /*01bc*/ 	.short	0x010a
        /*01be*/ 	.byte	0x3f
	.zero		1


	//   ....[20]....
        /*01c0*/ 	.word	0x00001890
        /*01c4*/ 	.word	0x00000004
        /*01c8*/ 	.word	0x00000000
        /*01cc*/ 	.short	0x0101
        /*01ce*/ 	.byte	0x3f
	.zero		1


	//   ....[21]....
        /*01d0*/ 	.word	0x00001a90
        /*01d4*/ 	.word	0x00000000
        /*01d8*/ 	.word	0x00000000
        /*01dc*/ 	.short	0x0101
        /*01de*/ 	.byte	0x3f
	.zero		1


	//   ....[22]....
        /*01e0*/ 	.word	0x00009180
        /*01e4*/ 	.word	0x0000000e
        /*01e8*/ 	.word	0x00000038
        /*01ec*/ 	.short	0x010a
        /*01ee*/ 	.byte	0x3f
	.zero		1


	//   ....[23]....
        /*01f0*/ 	.word	0x00009560
        /*01f4*/ 	.word	0x00000006
        /*01f8*/ 	.word	0x00000088
        /*01fc*/ 	.short	0x0101
        /*01fe*/ 	.byte	0x3f
	.zero		1


	//   ....[24]....
        /*0200*/ 	.word	0x00009c50
        /*0204*/ 	.word	0x00000007
        /*0208*/ 	.word	0x00000000
        /*020c*/ 	.short	0x010a
        /*020e*/ 	.byte	0x3f
	.zero		1


	//   ....[25]....
        /*0210*/ 	.word	0x00009cd0
        /*0214*/ 	.word	0x00000009
        /*0218*/ 	.word	0x00000000
        /*021c*/ 	.short	0x010a
        /*021e*/ 	.byte	0x3f
	.zero		1


	//   ....[26]....
        /*0220*/ 	.word	0x00009d60
        /*0224*/ 	.word	0x00000006
        /*0228*/ 	.word	0x00000000
        /*022c*/ 	.short	0x010a
        /*022e*/ 	.byte	0x3f
	.zero		1


	//   ....[27]....
        /*0230*/ 	.word	0x00009df0
        /*0234*/ 	.word	0x00000009
        /*0238*/ 	.word	0x00000000
        /*023c*/ 	.short	0x010a
        /*023e*/ 	.byte	0x3f
	.zero		1


	//   ....[28]....
        /*0240*/ 	.word	0x00009e80
        /*0244*/ 	.word	0x00000006
        /*0248*/ 	.word	0x00000000
        /*024c*/ 	.short	0x010a
        /*024e*/ 	.byte	0x3f
	.zero		1


	//   ....[29]....
        /*0250*/ 	.word	0x00009f10
        /*0254*/ 	.word	0x00000009
        /*0258*/ 	.word	0x00000000
        /*025c*/ 	.short	0x010a
        /*025e*/ 	.byte	0x3f
	.zero		1


	//   ....[30]....
        /*0260*/ 	.word	0x00009fa0
        /*0264*/ 	.word	0x00000003
        /*0268*/ 	.word	0x00000000
        /*026c*/ 	.short	0x010a
        /*026e*/ 	.byte	0x3f
	.zero		1


	//   ....[31]....
        /*0270*/ 	.word	0x0000a000
        /*0274*/ 	.word	0x00000003
        /*0278*/ 	.word	0x00000000
        /*027c*/ 	.short	0x010a
        /*027e*/ 	.byte	0x3f
	.zero		1


	//   ....[32]....
        /*0280*/ 	.word	0x0000a050
        /*0284*/ 	.word	0x00000005
        /*0288*/ 	.word	0x00000000
        /*028c*/ 	.short	0x010a
        /*028e*/ 	.byte	0x3f
	.zero		1


	//   ....[33]....
        /*0290*/ 	.word	0x0000a120
        /*0294*/ 	.word	0x0000000e
        /*0298*/ 	.word	0x00000038
        /*029c*/ 	.short	0x010a
        /*029e*/ 	.byte	0x3f
	.zero		1


	//   ....[34]....
        /*02a0*/ 	.word	0x0000a1f0
        /*02a4*/ 	.word	0x00000007
        /*02a8*/ 	.word	0x00000000
        /*02ac*/ 	.short	0x010a
        /*02ae*/ 	.byte	0x3f
	.zero		1


	//   ....[35]....
        /*02b0*/ 	.word	0x0000a240
        /*02b4*/ 	.word	0x00000009
        /*02b8*/ 	.word	0x00000000
        /*02bc*/ 	.short	0x010a
        /*02be*/ 	.byte	0x3f
	.zero		1


	//   ....[36]....
        /*02c0*/ 	.word	0x0000a290
        /*02c4*/ 	.word	0x00000006
        /*02c8*/ 	.word	0x00000000
        /*02cc*/ 	.short	0x010a
        /*02ce*/ 	.byte	0x3f
	.zero		1


	//   ....[37]....
        /*02d0*/ 	.word	0x0000a2e0
        /*02d4*/ 	.word	0x00000009
        /*02d8*/ 	.word	0x00000000
        /*02dc*/ 	.short	0x010a
        /*02de*/ 	.byte	0x3f
	.zero		1


	//   ....[38]....
        /*02e0*/ 	.word	0x0000a330
        /*02e4*/ 	.word	0x00000006
        /*02e8*/ 	.word	0x00000000
        /*02ec*/ 	.short	0x010a
        /*02ee*/ 	.byte	0x3f
	.zero		1


	//   ....[39]....
        /*02f0*/ 	.word	0x0000a380
        /*02f4*/ 	.word	0x00000009
        /*02f8*/ 	.word	0x00000000
        /*02fc*/ 	.short	0x010a
        /*02fe*/ 	.byte	0x3f
	.zero		1


	//----- nvinfo : EIATTR_NUM_MBARRIERS
	.align		4
.L_35:
        /*0300*/ 	.byte	0x03, 0x38
        /*0302*/ 	.short	0x0010


	//----- nvinfo : EIATTR_EXIT_INSTR_OFFSETS
	.align		4
        /*0304*/ 	.byte	0x04, 0x1c
        /*0306*/ 	.short	(.L_37 - .L_36)


	//   ....[0]....
.L_36:
        /*0308*/ 	.word	0x00000640


	//   ....[1]....
        /*030c*/ 	.word	0x00000f10


	//   ....[2]....
        /*0310*/ 	.word	0x000087f0


	//   ....[3]....
        /*0314*/ 	.word	0x00008e20


	//   ....[4]....
        /*0318*/ 	.word	0x00009ff0


	//----- nvinfo : EIATTR_MAX_THREADS
	.align		4
.L_37:
        /*031c*/ 	.byte	0x04, 0x05
        /*031e*/ 	.short	(.L_39 - .L_38)
.L_38:
        /*0320*/ 	.word	0x00000180
        /*0324*/ 	.word	0x00000001
        /*0328*/ 	.word	0x00000001


	//----- nvinfo : EIATTR_CRS_STACK_SIZE
	.align		4
.L_39:
        /*032c*/ 	.byte	0x04, 0x1e
        /*032e*/ 	.short	(.L_41 - .L_40)
.L_40:
        /*0330*/ 	.word	0x00000000


	//----- nvinfo : EIATTR_CBANK_PARAM_SIZE
	.align		4
.L_41:
        /*0334*/ 	.byte	0x03, 0x19
        /*0336*/ 	.short	0x0470


	//----- nvinfo : EIATTR_PARAM_CBANK
	.align		4
        /*0338*/ 	.byte	0x04, 0x0a
        /*033a*/ 	.short	(.L_43 - .L_42)
	.align		4
.L_42:
        /*033c*/ 	.word	index@(.nv.constant0._ZN7cutlass13device_kernelINS_4gemm6kernel13GemmUniversalIN4cute5tupleIJiiiiEEENS1_10collective13CollectiveMmaINS1_34MainloopSm90TmaGmmaWarpSpecializedILi7ENS5_IJNS4_1CILi1EEESB_SB_EEENS1_35KernelTmaWarpSpecializedCooperativeEEENS5_IJNSA_ILi256EEENSA_ILi128EEENSA_ILi64EEEEEEaNS5_IJlSB_lEEEaSJ_NS4_8TiledMMAINS4_8MMA_AtomIJNS4_4SM904GMMA27MMA_64x128x32_S32S8S8_SS_TNEEEENS4_6LayoutINS5_IJNSA_ILi2EEESB_SB_EEENS5_IJSB_NSA_ILi0EEEST_EEEEENS5_IJNS4_10UnderscoreESW_SW_EEEEENS4_13SM90_TMA_LOADENS4_14ComposedLayoutINS4_7SwizzleILi2ELi4ELi3EEENS4_18smem_ptr_flag_bitsILi8EEENSQ_INS5_IJNSA_ILi8EEESH_EEENS5_IJSH_SB_EEEEEEEvNS4_8identityESZ_S19_vS1A_EENS_8epilogue10collective6detail29Sm90TmaWarpSpecializedAdapterINS1D_15DefaultEpilogueIaSJ_SJ_NS1C_6thread17LinearCombinationIaLi1EiiLNS1H_9ScaleType4KindE0ELNS_15FloatRoundStyleE2EaEENS1_15EpilogueDefaultEEEEEvvEEEEvNT_6ParamsE)
        /*0340*/ 	.short	0x0210
        /*0342*/ 	.short	0x0470


	//----- nvinfo : EIATTR_SW_WAR
	.align		4
.L_43:
        /*0344*/ 	.byte	0x04, 0x36
        /*0346*/ 	.short	(.L_45 - .L_44)
.L_44:
        /*0348*/ 	.word	0x00000008
.L_45:


//--------------------- .nv.callgraph             --------------------------
	.section	.nv.callgraph,"",@"SHT_CUDA_CALLGRAPH"
	.align	4
	.sectionentsize	8
	.align		4
        /*0000*/ 	.word	0x00000000
	.align		4
        /*0004*/ 	.word	0xffffffff
	.align		4
        /*0008*/ 	.word	index@(_ZN7cutlass13device_kernelINS_4gemm6kernel13GemmUniversalIN4cute5tupleIJiiiiEEENS1_10collective13CollectiveMmaINS1_34MainloopSm90TmaGmmaWarpSpecializedILi7ENS5_IJNS4_1CILi1EEESB_SB_EEENS1_35KernelTmaWarpSpecializedCooperativeEEENS5_IJNSA_ILi256EEENSA_ILi128EEENSA_ILi64EEEEEEaNS5_IJlSB_lEEEaSJ_NS4_8TiledMMAINS4_8MMA_AtomIJNS4_4SM904GMMA27MMA_64x128x32_S32S8S8_SS_TNEEEENS4_6LayoutINS5_IJNSA_ILi2EEESB_SB_EEENS5_IJSB_NSA_ILi0EEEST_EEEEENS5_IJNS4_10UnderscoreESW_SW_EEEEENS4_13SM90_TMA_LOADENS4_14ComposedLayoutINS4_7SwizzleILi2ELi4ELi3EEENS4_18smem_ptr_flag_bitsILi8EEENSQ_INS5_IJNSA_ILi8EEESH_EEENS5_IJSH_SB_EEEEEEEvNS4_8identityESZ_S19_vS1A_EENS_8epilogue10collective6detail29Sm90TmaWarpSpecializedAdapterINS1D_15DefaultEpilogueIaSJ_SJ_NS1C_6thread17LinearCombinationIaLi1EiiLNS1H_9ScaleType4KindE0ELNS_15FloatRoundStyleE2EaEENS1_15EpilogueDefaultEEEEEvvEEEEvNT_6ParamsE)
	.align		4
        /*000c*/ 	.word	index@(__assertfail)
	.align		4
        /*0010*/ 	.word	0x00000000
	.align		4
        /*0014*/ 	.word	0xfffffffe
	.align		4
        /*0018*/ 	.word	0x00000000
	.align		4
        /*001c*/ 	.word	0xfffffffd
	.align		4
        /*0020*/ 	.word	0x00000000
	.align		4
        /*0024*/ 	.word	0xfffffffc


//--------------------- .nv.constant4             --------------------------
	.section	.nv.constant4,"a",@progbits
	.align	8
	.align		8
.nv.constant4:
        /*0000*/ 	.dword	__assertfail
	.align		8
        /*0008*/ 	.dword	__unnamed_1
	.align		8
        /*0010*/ 	.dword	_ZN40_INTERNAL_d99ccb00_4_k_cu_86601535_299654cuda3std3__45__cpo5beginE
	.align		8
        /*0018*/ 	.dword	_ZN40_INTERNAL_d99ccb00_4_k_cu_86601535_299654cuda3std3__45__cpo3endE
	.align		8
        /*0020*/ 	.dword	_ZN40_INTERNAL_d99ccb00_4_k_cu_86601535_299654cuda3std3__45__cpo6cbeginE
	.align		8
        /*0028*/ 	.dword	_ZN40_INTERNAL_d99ccb00_4_k_cu_86601535_299654cuda3std3__45__cpo4cendE
	.align		8
        /*0030*/ 	.dword	_ZN40_INTERNAL_d99ccb00_4_k_cu_86601535_299654cuda3std3__442_GLOBAL__N__d99ccb00_4_k_cu_86601535_299656ignoreE
	.align		8
        /*0038*/ 	.dword	_ZN40_INTERNAL_d99ccb00_4_k_cu_86601535_299654cuda3std3__419piecewise_constructE
	.align		8
        /*0040*/ 	.dword	_ZN40_INTERNAL_d99ccb00_4_k_cu_86601535_299654cuda3std3__48in_placeE
	.align		8
        /*0048*/ 	.dword	_ZN40_INTERNAL_d99ccb00_4_k_cu_86601535_299654cuda3std6ranges3__45__cpo4swapE
	.align		8
        /*0050*/ 	.dword	_ZN40_INTERNAL_d99ccb00_4_k_cu_86601535_299654cuda3std6ranges3__45__cpo9iter_moveE
	.align		8
        /*0058*/ 	.dword	_ZN40_INTERNAL_d99ccb00_4_k_cu_86601535_299654cute7productE
	.align		8
        /*0060*/ 	.dword	_ZN40_INTERNAL_d99ccb00_4_k_cu_86601535_299654cute1_E
	.align		8
        /*0068*/ 	.dword	$str$22
	.align		8
        /*0070*/ 	.dword	$str$23


//--------------------- .text._ZN7cutlass13device_kernelINS_4gemm6kernel13GemmUniversalIN4cute5tupleIJiiiiEEENS1_10collective13CollectiveMmaINS1_34MainloopSm90TmaGmmaWarpSpecializedILi7ENS5_IJNS4_1CILi1EEESB_SB_EEENS1_35KernelTmaWarpSpecializedCooperativeEEENS5_IJNSA_ILi256EEENSA_ILi128EEENSA_ILi64EEEEEEaNS5_IJlSB_lEEEaSJ_NS4_8TiledMMAINS4_8MMA_AtomIJNS4_4SM904GMMA27MMA_64x128x32_S32S8S8_SS_TNEEEENS4_6LayoutINS5_IJNSA_ILi2EEESB_SB_EEENS5_IJSB_NSA_ILi0EEEST_EEEEENS5_IJNS4_10UnderscoreESW_SW_EEEEENS4_13SM90_TMA_LOADENS4_14ComposedLayoutINS4_7SwizzleILi2ELi4ELi3EEENS4_18smem_ptr_flag_bitsILi8EEENSQ_INS5_IJNSA_ILi8EEESH_EEENS5_IJSH_SB_EEEEEEEvNS4_8identityESZ_S19_vS1A_EENS_8epilogue10collective6detail29Sm90TmaWarpSpecializedAdapterINS1D_15DefaultEpilogueIaSJ_SJ_NS1C_6thread17LinearCombinationIaLi1EiiLNS1H_9ScaleType4KindE0ELNS_15FloatRoundStyleE2EaEENS1_15EpilogueDefaultEEEEEvvEEEEvNT_6ParamsE --------------------------
	.section	.text._ZN7cutlass13device_kernelINS_4gemm6kernel13GemmUniversalIN4cute5tupleIJiiiiEEENS1_10collective13CollectiveMmaINS1_34MainloopSm90TmaGmmaWarpSpecializedILi7ENS5_IJNS4_1CILi1EEESB_SB_EEENS1_35KernelTmaWarpSpecializedCooperativeEEENS5_IJNSA_ILi256EEENSA_ILi128EEENSA_ILi64EEEEEEaNS5_IJlSB_lEEEaSJ_NS4_8TiledMMAINS4_8MMA_AtomIJNS4_4SM904GMMA27MMA_64x128x32_S32S8S8_SS_TNEEEENS4_6LayoutINS5_IJNSA_ILi2EEESB_SB_EEENS5_IJSB_NSA_ILi0EEEST_EEEEENS5_IJNS4_10UnderscoreESW_SW_EEEEENS4_13SM90_TMA_LOADENS4_14ComposedLayoutINS4_7SwizzleILi2ELi4ELi3EEENS4_18smem_ptr_flag_bitsILi8EEENSQ_INS5_IJNSA_ILi8EEESH_EEENS5_IJSH_SB_EEEEEEEvNS4_8identityESZ_S19_vS1A_EENS_8epilogue10collective6detail29Sm90TmaWarpSpecializedAdapterINS1D_15DefaultEpilogueIaSJ_SJ_NS1C_6thread17LinearCombinationIaLi1EiiLNS1H_9ScaleType4KindE0ELNS_15FloatRoundStyleE2EaEENS1_15EpilogueDefaultEEEEEvvEEEEvNT_6ParamsE,"ax",@progbits
	.align	128
.text._ZN7cutlass13device_kernelINS_4gemm6kernel13GemmUniversalIN4cute5tupleIJiiiiEEENS1_10collective13CollectiveMmaINS1_34MainloopSm90TmaGmmaWarpSpecializedILi7ENS5_IJNS4_1CILi1EEESB_SB_EEENS1_35KernelTmaWarpSpecializedCooperativeEEENS5_IJNSA_ILi256EEENSA_ILi128EEENSA_ILi64EEEEEEaNS5_IJlSB_lEEEaSJ_NS4_8TiledMMAINS4_8MMA_AtomIJNS4_4SM904GMMA27MMA_64x128x32_S32S8S8_SS_TNEEEENS4_6LayoutINS5_IJNSA_ILi2EEESB_SB_EEENS5_IJSB_NSA_ILi0EEEST_EEEEENS5_IJNS4_10UnderscoreESW_SW_EEEEENS4_13SM90_TMA_LOADENS4_14ComposedLayoutINS4_7SwizzleILi2ELi4ELi3EEENS4_18smem_ptr_flag_bitsILi8EEENSQ_INS5_IJNSA_ILi8EEESH_EEENS5_IJSH_SB_EEEEEEEvNS4_8identityESZ_S19_vS1A_EENS_8epilogue10collective6detail29Sm90TmaWarpSpecializedAdapterINS1D_15DefaultEpilogueIaSJ_SJ_NS1C_6thread17LinearCombinationIaLi1EiiLNS1H_9ScaleType4KindE0ELNS_15FloatRoundStyleE2EaEENS1_15EpilogueDefaultEEEEEvvEEEEvNT_6ParamsE:
        .type           _ZN7cutlass13device_kernelINS_4gemm6kernel13GemmUniversalIN4cute5tupleIJiiiiEEENS1_10collective13CollectiveMmaINS1_34MainloopSm90TmaGmmaWarpSpecializedILi7ENS5_IJNS4_1CILi1EEESB_SB_EEENS1_35KernelTmaWarpSpecializedCooperativeEEENS5_IJNSA_ILi256EEENSA_ILi128EEENSA_ILi64EEEEEEaNS5_IJlSB_lEEEaSJ_NS4_8TiledMMAINS4_8MMA_AtomIJNS4_4SM904GMMA27MMA_64x128x32_S32S8S8_SS_TNEEEENS4_6LayoutINS5_IJNSA_ILi2EEESB_SB_EEENS5_IJSB_NSA_ILi0EEEST_EEEEENS5_IJNS4_10UnderscoreESW_SW_EEEEENS4_13SM90_TMA_LOADENS4_14ComposedLayoutINS4_7SwizzleILi2ELi4ELi3EEENS4_18smem_ptr_flag_bitsILi8EEENSQ_INS5_IJNSA_ILi8EEESH_EEENS5_IJSH_SB_EEEEEEEvNS4_8identityESZ_S19_vS1A_EENS_8epilogue10collective6detail29Sm90TmaWarpSpecializedAdapterINS1D_15DefaultEpilogueIaSJ_SJ_NS1C_6thread17LinearCombinationIaLi1EiiLNS1H_9ScaleType4KindE0ELNS_15FloatRoundStyleE2EaEENS1_15EpilogueDefaultEEEEEvvEEEEvNT_6ParamsE,@function
        .size           _ZN7cutlass13device_kernelINS_4gemm6kernel13GemmUniversalIN4cute5tupleIJiiiiEEENS1_10collective13CollectiveMmaINS1_34MainloopSm90TmaGmmaWarpSpecializedILi7ENS5_IJNS4_1CILi1EEESB_SB_EEENS1_35KernelTmaWarpSpecializedCooperativeEEENS5_IJNSA_ILi256EEENSA_ILi128EEENSA_ILi64EEEEEEaNS5_IJlSB_lEEEaSJ_NS4_8TiledMMAINS4_8MMA_AtomIJNS4_4SM904GMMA27MMA_64x128x32_S32S8S8_SS_TNEEEENS4_6LayoutINS5_IJNSA_ILi2EEESB_SB_EEENS5_IJSB_NSA_ILi0EEEST_EEEEENS5_IJNS4_10UnderscoreESW_SW_EEEEENS4_13SM90_TMA_LOADENS4_14ComposedLayoutINS4_7SwizzleILi2ELi4ELi3EEENS4_18smem_ptr_flag_bitsILi8EEENSQ_INS5_IJNSA_ILi8EEESH_EEENS5_IJSH_SB_EEEEEEEvNS4_8identityESZ_S19_vS1A_EENS_8epilogue10collective6detail29Sm90TmaWarpSpecializedAdapterINS1D_15DefaultEpilogueIaSJ_SJ_NS1C_6thread17LinearCombinationIaLi1EiiLNS1H_9ScaleType4KindE0ELNS_15FloatRoundStyleE2EaEENS1_15EpilogueDefaultEEEEEvvEEEEvNT_6ParamsE,(.L_x_332 - _ZN7cutlass13device_kernelINS_4gemm6kernel13GemmUniversalIN4cute5tupleIJiiiiEEENS1_10collective13CollectiveMmaINS1_34MainloopSm90TmaGmmaWarpSpecializedILi7ENS5_IJNS4_1CILi1EEESB_SB_EEENS1_35KernelTmaWarpSpecializedCooperativeEEENS5_IJNSA_ILi256EEENSA_ILi128EEENSA_ILi64EEEEEEaNS5_IJlSB_lEEEaSJ_NS4_8TiledMMAINS4_8MMA_AtomIJNS4_4SM904GMMA27MMA_64x128x32_S32S8S8_SS_TNEEEENS4_6LayoutINS5_IJNSA_ILi2EEESB_SB_EEENS5_IJSB_NSA_ILi0EEEST_EEEEENS5_IJNS4_10UnderscoreESW_SW_EEEEENS4_13SM90_TMA_LOADENS4_14ComposedLayoutINS4_7SwizzleILi2ELi4ELi3EEENS4_18smem_ptr_flag_bitsILi8EEENSQ_INS5_IJNSA_ILi8EEESH_EEENS5_IJSH_SB_EEEEEEEvNS4_8identityESZ_S19_vS1A_EENS_8epilogue10collective6detail29Sm90TmaWarpSpecializedAdapterINS1D_15DefaultEpilogueIaSJ_SJ_NS1C_6thread17LinearCombinationIaLi1EiiLNS1H_9ScaleType4KindE0ELNS_15FloatRoundStyleE2EaEENS1_15EpilogueDefaultEEEEEvvEEEEvNT_6ParamsE)
        .other          _ZN7cutlass13device_kernelINS_4gemm6kernel13GemmUniversalIN4cute5tupleIJiiiiEEENS1_10collective13CollectiveMmaINS1_34MainloopSm90TmaGmmaWarpSpecializedILi7ENS5_IJNS4_1CILi1EEESB_SB_EEENS1_35KernelTmaWarpSpecializedCooperativeEEENS5_IJNSA_ILi256EEENSA_ILi128EEENSA_ILi64EEEEEEaNS5_IJlSB_lEEEaSJ_NS4_8TiledMMAINS4_8MMA_AtomIJNS4_4SM904GMMA27MMA_64x128x32_S32S8S8_SS_TNEEEENS4_6LayoutINS5_IJNSA_ILi2EEESB_SB_EEENS5_IJSB_NSA_ILi0EEEST_EEEEENS5_IJNS4_10UnderscoreESW_SW_EEEEENS4_13SM90_TMA_LOADENS4_14ComposedLayoutINS4_7SwizzleILi2ELi4ELi3EEENS4_18smem_ptr_flag_bitsILi8EEENSQ_INS5_IJNSA_ILi8EEESH_EEENS5_IJSH_SB_EEEEEEEvNS4_8identityESZ_S19_vS1A_EENS_8epilogue10collective6detail29Sm90TmaWarpSpecializedAdapterINS1D_15DefaultEpilogueIaSJ_SJ_NS1C_6thread17LinearCombinationIaLi1EiiLNS1H_9ScaleType4KindE0ELNS_15FloatRoundStyleE2EaEENS1_15EpilogueDefaultEEEEEvvEEEEvNT_6ParamsE,@"STO_CUDA_ENTRY STV_DEFAULT"
_ZN7cutlass13device_kernelINS_4gemm6kernel13GemmUniversalIN4cute5tupleIJiiiiEEENS1_10collective13CollectiveMmaINS1_34MainloopSm90TmaGmmaWarpSpecializedILi7ENS5_IJNS4_1CILi1EEESB_SB_EEENS1_35KernelTmaWarpSpecializedCooperativeEEENS5_IJNSA_ILi256EEENSA_ILi128EEENSA_ILi64EEEEEEaNS5_IJlSB_lEEEaSJ_NS4_8TiledMMAINS4_8MMA_AtomIJNS4_4SM904GMMA27MMA_64x128x32_S32S8S8_SS_TNEEEENS4_6LayoutINS5_IJNSA_ILi2EEESB_SB_EEENS5_IJSB_NSA_ILi0EEEST_EEEEENS5_IJNS4_10UnderscoreESW_SW_EEEEENS4_13SM90_TMA_LOADENS4_14ComposedLayoutINS4_7SwizzleILi2ELi4ELi3EEENS4_18smem_ptr_flag_bitsILi8EEENSQ_INS5_IJNSA_ILi8EEESH_EEENS5_IJSH_SB_EEEEEEEvNS4_8identityESZ_S19_vS1A_EENS_8epilogue10collective6detail29Sm90TmaWarpSpecializedAdapterINS1D_15DefaultEpilogueIaSJ_SJ_NS1C_6thread17LinearCombinationIaLi1EiiLNS1H_9ScaleType4KindE0ELNS_15FloatRoundStyleE2EaEENS1_15EpilogueDefaultEEEEEvvEEEEvNT_6ParamsE:
[----:B------:R-:W0:Y:S01]  /*0000*/  LDC R1, c[0x0][0x28] ;  /* 0x00000a00ff017b82 */ /* 0x000e220000000800 */
[----:B------:R-:W1:Y:S01]  /*0010*/  S2R R18, SR_TID.X ;  /* 0x0000000000127919 */ /* 0x000e620000002100 */
[----:B------:R-:W-:Y:S01]  /*0020*/  ELECT P0, URZ, PT ;  /* 0x00000000003f782f */ /* 0x000fe20003800000 */
[----:B------:R-:W-:Y:S01]  /*0030*/  BSSY B0, `(.L_x_0) ;  /* 0x000000f000007945 */ /* 0x000fe20003800000 */
[--C-:B-1----:R-:W-:Y:S02]  /*0040*/  SHF.R.U32.HI R0, RZ, 0x5, R18.reuse ;  /* 0x00000005ff007819 */ /* 0x102fe40000011612 */
[----:B------:R-:W-:-:S03]  /*0050*/  SHF.R.U32.HI R2, RZ, 0x7, R18 ;  /* 0x00000007ff027819 */ /* 0x000fc60000011612 */
[----:B------:R-:W1:Y:S04]  /*0060*/  SHFL.IDX PT, R5, R0, RZ, 0x1f ;  /* 0x00001fff00057589 */ /* 0x000e6800000e0000 */
[----:B------:R2:W3:Y:S01]  /*0070*/  SHFL.IDX PT, R8, R2, RZ, 0x1f ;  /* 0x00001fff02087589 */ /* 0x0004e200000e0000 */
[----:B-1----:R-:W-:-:S13]  /*0080*/  ISETP.NE.OR P0, PT, R5, RZ, !P0 ;  /* 0x000000ff0500720c */ /* 0x002fda0004705670 */
[----:B0-23--:R-:W-:Y:S05]  /*0090*/  @P0 BRA `(.L_x_1) ;  /* 0x0000000000200947 */ /* 0x00dfea0003800000 */
[----:B------:R-:W-:Y:S02]  /*00a0*/  ULDC.64 UR4, c[0x0][0x198] ;  /* 0x0000660000047ab9 */ /* 0x000fe40000000a00 */
[----:B------:R-:W-:Y:S02]  /*00b0*/  UIADD3 UR6, UP0, UR4, 0xf0, URZ ;  /* 0x000000f004067890 */ /* 0x000fe4000ff1e03f */
[----:B------:R-:W-:Y:S02]  /*00c0*/  UIADD3 UR4, UP1, UR4, 0x1f0, URZ ;  /* 0x000001f004047890 */ /* 0x000fe4000ff3e03f */
[----:B------:R-:W-:Y:S02]  /*00d0*/  UIADD3.X UR7, URZ, UR5, URZ, UP0, !UPT ;  /* 0x000000053f077290 */ /* 0x000fe400087fe43f */
[----:B------:R-:W-:-:S07]  /*00e0*/  UIADD3.X UR5, URZ, UR5, URZ, UP1, !UPT ;  /* 0x000000053f057290 */ /* 0x000fce0008ffe43f */
[----:B------:R0:W-:Y:S02]  /*00f0*/  UTMACCTL.PF [UR6] ;  /* 0x00000000060079b9 */ /* 0x0001e40008040000 */
[----:B------:R0:W-:Y:S02]  /*0100*/  UTMACCTL.PF [UR4] ;  /* 0x00000000040079b9 */ /* 0x0001e40008040000 */
[----:B0-----:R-:W-:Y:S01]  /*0110*/  NOP ;  /* 0x0000000000007918 */ /* 0x001fe20000000000 */
.L_x_1:
[----:B------:R-:W-:Y:S05]  /*0120*/  BSYNC B0 ;  /* 0x0000000000007941 */ /* 0x000fea0003800000 */
.L_x_0:
[----:B------:R-:W0:Y:S02]  /*0130*/  SHFL.IDX PT, R2, R0, RZ, 0x1f ;  /* 0x00001fff00027589 */ /* 0x000e2400000e0000 */
[----:B0-----:R-:W-:-:S13]  /*0140*/  ISETP.NE.AND P0, PT, R2, RZ, PT ;  /* 0x000000ff0200720c */ /* 0x001fda0003f05270 */
[----:B------:R-:W-:Y:S05]  /*0150*/  @P0 BRA `(.L_x_2) ;  /* 0x0000000000700947 */ /* 0x000fea0003800000 */
[----:B------:R-:W0:Y:S01]  /*0160*/  S2UR UR8, SR_CgaCtaId ;  /* 0x00000000000879c3 */ /* 0x000e220000008800 */
[----:B------:R-:W-:Y:S01]  /*0170*/  UMOV UR4, 0x400 ;  /* 0x0000040000047882 */ /* 0x000fe20000000000 */
[----:B------:R-:W-:Y:S01]  /*0180*/  UMOV UR5, 0x1 ;  /* 0x0000000100057882 */ /* 0x000fe20000000000 */
[----:B------:R-:W-:Y:S01]  /*0190*/  UMOV UR6, 0x100 ;  /* 0x0000010000067882 */ /* 0x000fe20000000000 */
[----:B------:R-:W-:Y:S01]  /*01a0*/  ELECT P0, URZ, PT ;  /* 0x00000000003f782f */ /* 0x000fe20003800000 */
[----:B------:R-:W-:-:S04]  /*01b0*/  UIADD3 UR6, -UR6, 0x100000, URZ ;  /* 0x0010000006067890 */ /* 0x000fc8000fffe13f */
[----:B------:R-:W-:Y:S02]  /*01c0*/  USHF.L.U32 UR7, UR6, 0xb, URZ ;  /* 0x0000000b06077899 */ /* 0x000fe4000800063f */
[----:B------:R-:W-:Y:S02]  /*01d0*/  USHF.L.U32 UR6, UR6, 0x1, URZ ;  /* 0x0000000106067899 */ /* 0x000fe4000800063f */
[----:B0-----:R-:W-:Y:S02]  /*01e0*/  ULEA UR8, UR8, UR4, 0x18 ;  /* 0x0000000408087291 */ /* 0x001fe4000f8ec03f */
[----:B------:R-:W-:-:S04]  /*01f0*/  UIADD3 UR4, -UR5, 0x100000, URZ ;  /* 0x0010000005047890 */ /* 0x000fc8000fffe13f */
[----:B------:R-:W-:Y:S02]  /*0200*/  USHF.L.U32 UR5, UR4, 0xb, URZ ;  /* 0x0000000b04057899 */ /* 0x000fe4000800063f */
[----:B------:R-:W-:Y:S01]  /*0210*/  USHF.L.U32 UR4, UR4, 0x1, URZ ;  /* 0x0000000104047899 */ /* 0x000fe2000800063f */
[----:B------:R-:W0:Y:S11]  /*0220*/  FENCE.VIEW.ASYNC.S ;  /* 0x00000000000073c6 */ /* 0x000e360000000000 */
[----:B0-----:R0:W1:Y:S01]  /*0230*/  SYNCS.EXCH.64 URZ, [UR8], UR4 ;  /* 0x00000004083f75b2 */ /* 0x0010620008000100 */
[----:B------:R0:W2:Y:S01]  /*0240*/  SYNCS.EXCH.64 URZ, [UR8+0x38], UR6 ;  /* 0x00003806083f75b2 */ /* 0x0000a20008000100 */
[----:B------:R0:W3:Y:S01]  /*0250*/  SYNCS.EXCH.64 URZ, [UR8+0x8], UR4 ;  /* 0x00000804083f75b2 */ /* 0x0000e20008000100 */
[----:B------:R0:W4:Y:S01]  /*0260*/  SYNCS.EXCH.64 URZ, [UR8+0x40], UR6 ;  /* 0x00004006083f75b2 */ /* 0x0001220008000100 */
[----:B------:R0:W0:Y:S01]  /*0270*/  SYNCS.EXCH.64 URZ, [UR8+0x10], UR4 ;  /* 0x00001004083f75b2 */ /* 0x0000220008000100 */
        /* <DEDUP_REMOVED lines=9> */
[----:B------:R-:W-:Y:S01]  /*0310*/  NOP ;  /* 0x0000000000007918 */ /* 0x000fe20000000000 */
.L_x_2:
[----:B------:R-:W5:Y:S01]  /*0320*/  SHFL.IDX PT, R0, R0, RZ, 0x1f ;  /* 0x00001fff00007589 */ /* 0x000f6200000e0000 */
[----:B------:R-:W-:Y:S01]  /*0330*/  ELECT P0, URZ, PT ;  /* 0x00000000003f782f */ /* 0x000fe20003800000 */
[----:B------:R-:W1:Y:S01]  /*0340*/  LDC R2, c[0x0][0x65c] ;  /* 0x00019700ff027b82 */ /* 0x000e620000000800 */
[----:B------:R-:W-:Y:S01]  /*0350*/  SHF.R.S32.HI R6, RZ, 0x1f, R5 ;  /* 0x0000001fff067819 */ /* 0x000fe20000011405 */
[----:B------:R-:W2:Y:S01]  /*0360*/  S2R R3, SR_CTAID.Y ;  /* 0x0000000000037919 */ /* 0x000ea20000002600 */
[----:B0-----:R-:W-:Y:S01]  /*0370*/  UMOV UR4, 0x20 ;  /* 0x0000002000047882 */ /* 0x001fe20000000000 */
[----:B------:R-:W-:Y:S01]  /*0380*/  ISETP.NE.AND P2, PT, R8, RZ, PT ;  /* 0x000000ff0800720c */ /* 0x000fe20003f45270 */
[----:B------:R-:W-:Y:S01]  /*0390*/  NOP ;  /* 0x0000000000007918 */ /* 0x000fe20000000000 */
[----:B------:R-:W0:Y:S01]  /*03a0*/  S2R R4, SR_CTAID.X ;  /* 0x0000000000047919 */ /* 0x000e220000002500 */
[----:B------:R-:W-:Y:S01]  /*03b0*/  LEA.HI R6, R6, R5, RZ, 0x2 ;  /* 0x0000000506067211 */ /* 0x000fe200078f10ff */
[----:B------:R-:W-:Y:S01]  /*03c0*/  NOP ;  /* 0x0000000000007918 */ /* 0x000fe20000000000 */
[----:B-----5:R-:W-:-:S02]  /*03d0*/  ISETP.NE.OR P0, PT, R0, RZ, !P0 ;  /* 0x000000ff0000720c */ /* 0x020fc40004705670 */
[----:B-1----:R-:W-:-:S04]  /*03e0*/  ISETP.NE.AND P3, PT, R2, 0x1, PT ;  /* 0x000000010200780c */ /* 0x002fc80003f65270 */
[----:B------:R-:W-:Y:S02]  /*03f0*/  P2R R0, PR, RZ, 0x8 ;  /* 0x00000008ff007803 */ /* 0x000fe40000000000 */
[----:B------:R-:W-:-:S05]  /*0400*/  LOP3.LUT R0, R6, 0xfffffffc, RZ, 0xc0, !PT ;  /* 0xfffffffc06007812 */ /* 0x000fca00078ec0ff */
[----:B------:R-:W-:Y:S01]  /*0410*/  VOTEU.ALL UP0, P0 ;  /* 0x00000000003f7886 */ /* 0x000fe20000000000 */
[----:B------:R-:W-:Y:S01]  /*0420*/  IMAD.IADD R0, R5, 0x1, -R0 ;  /* 0x0000000105007824 */ /* 0x000fe200078e0a00 */
[----:B------:R-:W0:Y:S01]  /*0430*/  @P3 LDC R17, c[0x0][0x10] ;  /* 0x00000400ff113b82 */ /* 0x000e220000000800 */
[----:B------:R-:W-:Y:S01]  /*0440*/  VOTEU.ALL UP1, P0 ;  /* 0x00000000003f7886 */ /* 0x000fe20000020000 */
[----:B--2---:R-:W-:Y:S01]  /*0450*/  @P3 IMAD.MOV.U32 R6, RZ, RZ, R3 ;  /* 0x000000ffff063224 */ /* 0x004fe200078e0003 */
[----:B------:R-:W-:Y:S01]  /*0460*/  @!UP0 UMOV UR6, 0x400 ;  /* 0x0000040000068882 */ /* 0x000fe20000000000 */
[----:B------:R-:W-:-:S04]  /*0470*/  @!UP0 UIADD3 UR4, -UR4, 0x100000, URZ ;  /* 0x0010000004048890 */ /* 0x000fc8000fffe13f */
[----:B------:R-:W-:Y:S02]  /*0480*/  @!UP0 USHF.L.U32 UR5, UR4, 0xb, URZ ;  /* 0x0000000b04058899 */ /* 0x000fe4000800063f */
[----:B------:R-:W-:Y:S01]  /*0490*/  @!UP0 USHF.L.U32 UR4, UR4, 0x1, URZ ;  /* 0x0000000104048899 */ /* 0x000fe2000800063f */
[----:B------:R-:W-:Y:S02]  /*04a0*/  @P3 IMAD.MOV.U32 R7, RZ, RZ, RZ ;  /* 0x000000ffff073224 */ /* 0x000fe400078e00ff */
[----:B------:R-:W-:Y:S01]  /*04b0*/  IMAD.MOV.U32 R5, RZ, RZ, RZ ;  /* 0x000000ffff057224 */ /* 0x000fe200078e00ff */
[----:B------:R-:W1:Y:S01]  /*04c0*/  @!UP0 S2UR UR7, SR_CgaCtaId ;  /* 0x00000000000789c3 */ /* 0x000e620000008800 */
[----:B------:R-:W-:-:S07]  /*04d0*/  @P3 IMAD.MOV.U32 R11, RZ, RZ, RZ ;  /* 0x000000ffff0b3224 */ /* 0x000fce00078e00ff */
[----:B------:R-:W2:Y:S01]  /*04e0*/  @!P3 LDC R9, c[0x0][0xc] ;  /* 0x00000300ff09bb82 */ /* 0x000ea20000000800 */
[----:B0-----:R-:W-:-:S04]  /*04f0*/  @P3 IMAD.WIDE.U32 R16, R4, R17, R6 ;  /* 0x0000001104103225 */ /* 0x001fc800078e0006 */
[----:B------:R-:W-:Y:S01]  /*0500*/  @P3 IMAD.IADD R17, R17, 0x1, R11 ;  /* 0x0000000111113824 */ /* 0x000fe200078e020b */
[----:B-1----:R-:W-:Y:S01]  /*0510*/  @!UP0 ULEA UR6, UR7, UR6, 0x18 ;  /* 0x0000000607068291 */ /* 0x002fe2000f8ec03f */
[----:B------:R-:W-:Y:S01]  /*0520*/  VOTEU.ALL UP0, P0 ;  /* 0x00000000003f7886 */ /* 0x000fe20000000000 */
[----:B------:R-:W-:-:S04]  /*0530*/  ISETP.NE.AND P0, PT, R0, 0x3, PT ;  /* 0x000000030000780c */ /* 0x000fc80003f05270 */
[----:B------:R-:W-:Y:S01]  /*0540*/  ISETP.EQ.OR P0, PT, R0, RZ, !P0 ;  /* 0x000000ff0000720c */ /* 0x000fe20004702670 */
[----:B--2---:R-:W-:-:S03]  /*0550*/  @!P3 IMAD.WIDE.U32 R6, R9, R3, R4 ;  /* 0x000000030906b225 */ /* 0x004fc600078e0004 */
[C---:B------:R-:W-:Y:S01]  /*0560*/  ISETP.EQ.AND P0, PT, R8.reuse, RZ, P0 ;  /* 0x000000ff0800720c */ /* 0x040fe20000702270 */
[----:B------:R-:W-:Y:S01]  /*0570*/  VIADD R8, R8, 0xffffffff ;  /* 0xffffffff08087836 */ /* 0x000fe20000000000 */
[----:B------:R-:W0:Y:S02]  /*0580*/  FENCE.VIEW.ASYNC.S ;  /* 0x00000000000073c6 */ /* 0x000e240000000000 */
[----:B0-----:R0:W3:Y:S01]  /*0590*/  @!UP0 SYNCS.EXCH.64 URZ, [UR6+0x80], UR4 ;  /* 0x00008004063f85b2 */ /* 0x0010e20008000100 */
[----:B------:R-:W-:Y:S01]  /*05a0*/  @!P3 IMAD.MOV.U32 R16, RZ, RZ, R6 ;  /* 0x000000ffff10b224 */ /* 0x000fe200078e0006 */
[----:B------:R-:W-:Y:S01]  /*05b0*/  SEL R19, RZ, 0x1, !P0 ;  /* 0x00000001ff137807 */ /* 0x000fe20004000000 */
[----:B------:R-:W-:Y:S01]  /*05c0*/  @!P3 IMAD.MOV.U32 R17, RZ, RZ, R7 ;  /* 0x000000ffff11b224 */ /* 0x000fe200078e0007 */
[----:B------:R-:W-:-:S04]  /*05d0*/  ISETP.GE.U32.AND P1, PT, R8, 0x2, PT ;  /* 0x000000020800780c */ /* 0x000fc80003f26070 */
[----:B------:R-:W-:Y:S01]  /*05e0*/  SEL R19, R19, 0x2, P1 ;  /* 0x0000000213137807 */ /* 0x000fe20000800000 */
[----:B------:R0:W3:Y:S01]  /*05f0*/  @!UP1 SYNCS.EXCH.64 URZ, [UR6+0x88], UR4 ;  /* 0x00008804063f95b2 */ /* 0x0000e20008000100 */
[----:B------:R-:W-:Y:S01]  /*0600*/  NOP ;  /* 0x0000000000007918 */ /* 0x000fe20000000000 */
[----:B---34-:R-:W-:Y:S06]  /*0610*/  BAR.SYNC.DEFER_BLOCKING 0x0 ;  /* 0x0000000000007b1d */ /* 0x018fec0000010000 */
[----:B------:R-:W-:Y:S05]  /*0620*/  @!P2 BRA `(.L_x_3) ;  /* 0x000000800074a947 */ /* 0x000fea0003800000 */
[----:B------:R-:W-:-:S13]  /*0630*/  ISETP.GT.U32.AND P0, PT, R8, 0x1, PT ;  /* 0x000000010800780c */ /* 0x000fda0003f04070 */
[----:B0-----:R-:W-:Y:S05]  /*0640*/  @P0 EXIT ;  /* 0x000000000000094d */ /* 0x001fea0003800000 */
[----:B------:R-:W-:Y:S01]  /*0650*/  ULDC.64 UR4, c[0x0][0x650] ;  /* 0x0001940000047ab9 */ /* 0x000fe20000000a00 */
[----:B------:R-:W-:Y:S01]  /*0660*/  PRMT R0, RZ, 0x7610, R0 ;  /* 0x00007610ff007816 */ /* 0x000fe20000000000 */
[----:B------:R-:W-:Y:S01]  /*0670*/  IMAD.MOV.U32 R152, RZ, RZ, -0x1 ;  /* 0xffffffffff987424 */ /* 0x000fe200078e00ff */
[----:B------:R-:W-:Y:S01]  /*0680*/  ISETP.GE.U32.AND P0, PT, R16, UR4, PT ;  /* 0x0000000410007c0c */ /* 0x000fe2000bf06070 */
[----:B------:R-:W-:Y:S02]  /*0690*/  IMAD.MOV.U32 R23, RZ, RZ, -0x1 ;  /* 0xffffffffff177424 */ /* 0x000fe400078e00ff */
[----:B------:R-:W-:Y:S01]  /*06a0*/  IMAD.MOV.U32 R22, RZ, RZ, -0x1 ;  /* 0xffffffffff167424 */ /* 0x000fe200078e00ff */
[----:B------:R-:W-:-:S13]  /*06b0*/  ISETP.GE.U32.AND.EX P0, PT, R17, UR5, PT, P0 ;  /* 0x0000000511007c0c */ /* 0x000fda000bf06100 */
[----:B------:R-:W-:Y:S05]  /*06c0*/  @P0 BRA `(.L_x_4) ;  /* 0x0000000400580947 */ /* 0x000fea0003800000 */
[----:B------:R-:W0:Y:S01]  /*06d0*/  LDC.64 R14, c[0x0][0x628] ;  /* 0x00018a00ff0e7b82 */ /* 0x000e220000000a00 */
[----:B------:R-:W-:Y:S02]  /*06e0*/  IMAD.MOV.U32 R6, RZ, RZ, R16 ;  /* 0x000000ffff067224 */ /* 0x000fe400078e0010 */
[----:B------:R-:W-:-:S05]  /*06f0*/  IMAD.MOV.U32 R7, RZ, RZ, R17 ;  /* 0x000000ffff077224 */ /* 0x000fca00078e0011 */
[----:B------:R-:W1:Y:S08]  /*0700*/  LDC R0, c[0x0][0x630] ;  /* 0x00018c00ff007b82 */ /* 0x000e700000000800 */
[----:B------:R-:W2:Y:S01]  /*0710*/  LDC.64 R20, c[0x0][0x620] ;  /* 0x00018800ff147b82 */ /* 0x000ea20000000a00 */
[----:B0-----:R-:W-:-:S04]  /*0720*/  ISETP.NE.U32.AND P0, PT, R14, RZ, PT ;  /* 0x000000ff0e00720c */ /* 0x001fc80003f05070 */
[----:B------:R-:W-:-:S13]  /*0730*/  ISETP.NE.AND.EX P0, PT, R15, RZ, PT, P0 ;  /* 0x000000ff0f00720c */ /* 0x000fda0003f05300 */
[----:B-12---:R-:W-:Y:S05]  /*0740*/  @!P0 BRA `(.L_x_5) ;  /* 0x0000000000288947 */ /* 0x006fea0003800000 */
[----:B------:R-:W0:Y:S02]  /*0750*/  LDC R11, c[0x0][0x634] ;  /* 0x00018d00ff0b7b82 */ /* 0x000e240000000800 */
[----:B0-----:R-:W-:-:S05]  /*0760*/  IADD3 R11, P0, R16, R11, RZ ;  /* 0x0000000b100b7210 */ /* 0x001fca0007f1e0ff */
[----:B------:R-:W-:-:S04]  /*0770*/  IMAD.X R13, RZ, RZ, R17, P0 ;  /* 0x000000ffff0d7224 */ /* 0x000fc800000e0611 */
[----:B------:R-:W-:-:S04]  /*0780*/  IMAD.WIDE.U32 R6, R13, R14, RZ ;  /* 0x0000000e0d067225 */ /* 0x000fc800078e00ff */
[----:B------:R-:W-:-:S04]  /*0790*/  IMAD.WIDE.U32 R8, P0, R11, R15, R6 ;  /* 0x0000000f0b087225 */ /* 0x000fc80007800006 */
[----:B------:R-:W-:-:S04]  /*07a0*/  IMAD.WIDE.U32 R6, R11, R14, RZ ;  /* 0x0000000e0b067225 */ /* 0x000fc800078e00ff */
[----:B------:R-:W-:Y:S01]  /*07b0*/  IMAD.X R11, RZ, RZ, RZ, P0 ;  /* 0x000000ffff0b7224 */ /* 0x000fe200000e06ff */
[----:B------:R-:W-:Y:S01]  /*07c0*/  IADD3 RZ, P0, R7, R8, RZ ;  /* 0x0000000807ff7210 */ /* 0x000fe20007f1e0ff */
[----:B------:R-:W-:-:S04]  /*07d0*/  IMAD.MOV.U32 R10, RZ, RZ, R9 ;  /* 0x000000ffff0a7224 */ /* 0x000fc800078e0009 */
[----:B------:R-:W-:-:S08]  /*07e0*/  IMAD.WIDE.U32.X R6, R13, R15, R10, P0 ;  /* 0x0000000f0d067225 */ /* 0x000fd000000e040a */
.L_x_5:
[-CC-:B------:R-:W-:Y:S01]  /*07f0*/  SHF.R.U64 R25, R6, R0.reuse, R7.reuse ;  /* 0x0000000006197219 */ /* 0x180fe20000001207 */
[----:B------:R-:W0:Y:S01]  /*0800*/  LDC R10, c[0x0][0x618] ;  /* 0x00018600ff0a7b82 */ /* 0x000e220000000800 */
[----:B------:R-:W-:Y:S01]  /*0810*/  SHF.R.U32.HI R5, RZ, R0, R7 ;  /* 0x00000000ff057219 */ /* 0x000fe20000011607 */
[----:B------:R-:W-:Y:S01]  /*0820*/  ULDC UR4, c[0x0][0x150] ;  /* 0x0000540000047ab9 */ /* 0x000fe20000000800 */
[----:B------:R-:W-:Y:S02]  /*0830*/  IADD3 R9, P0, RZ, -R25, RZ ;  /* 0x80000019ff097210 */ /* 0x000fe40007f1e0ff */
[----:B------:R-:W-:-:S03]  /*0840*/  I2FP.F32.U32 R0, R4 ;  /* 0x0000000400007245 */ /* 0x000fc60000201000 */
[----:B------:R-:W1:Y:S01]  /*0850*/  LDC.64 R26, c[0x0][0x640] ;  /* 0x00019000ff1a7b82 */ /* 0x000e620000000a00 */
[----:B------:R-:W-:Y:S02]  /*0860*/  IMAD.X R11, RZ, RZ, ~R5, P0 ;  /* 0x000000ffff0b7224 */ /* 0x000fe400000e0e05 */
[----:B------:R-:W-:Y:S01]  /*0870*/  FMUL R0, R0, UR4 ;  /* 0x0000000400007c20 */ /* 0x000fe20008400000 */
[----:B------:R-:W-:Y:S01]  /*0880*/  IMAD.WIDE.U32 R6, R9, R20, R16 ;  /* 0x0000001409067225 */ /* 0x000fe200078e0010 */
[----:B------:R-:W-:-:S03]  /*0890*/  ULDC UR4, c[0x0][0x154] ;  /* 0x0000550000047ab9 */ /* 0x000fc60000000800 */
[----:B------:R-:W-:Y:S01]  /*08a0*/  IMAD R8, R11, R20, RZ ;  /* 0x000000140b087224 */ /* 0x000fe200078e02ff */
[----:B------:R-:W2:Y:S01]  /*08b0*/  LDC R5, c[0x0][0x144] ;  /* 0x00005100ff057b82 */ /* 0x000ea20000000800 */
[----:B------:R-:W3:Y:S02]  /*08c0*/  F2I.U32.TRUNC.NTZ R0, R0 ;  /* 0x0000000000007305 */ /* 0x000ee4000020f000 */
[----:B------:R-:W-:-:S04]  /*08d0*/  IMAD R9, R9, R21, R8 ;  /* 0x0000001509097224 */ /* 0x000fc800078e0208 */
[----:B------:R-:W-:Y:S01]  /*08e0*/  IMAD.IADD R7, R7, 0x1, R9 ;  /* 0x0000000107077824 */ /* 0x000fe200078e0209 */
[----:B------:R-:W4:Y:S01]  /*08f0*/  LDC R12, c[0x0][0x608] ;  /* 0x00018200ff0c7b82 */ /* 0x000f220000000800 */
[----:B------:R-:W-:-:S03]  /*0900*/  IMAD.MOV.U32 R9, RZ, RZ, -0x1 ;  /* 0xffffffffff097424 */ /* 0x000fc600078e00ff */
[-CC-:B0-----:R-:W-:Y:S02]  /*0910*/  SHF.R.U64 R20, R6, R10.reuse, R7.reuse ;  /* 0x0000000a06147219 */ /* 0x181fe40000001207 */
[----:B------:R-:W-:Y:S02]  /*0920*/  I2FP.F32.U32 R6, R3 ;  /* 0x0000000300067245 */ /* 0x000fe40000201000 */
[----:B------:R-:W0:Y:S01]  /*0930*/  LDC R24, c[0x0][0x658] ;  /* 0x00019600ff187b82 */ /* 0x000e220000000800 */
[----:B-1----:R-:W-:Y:S01]  /*0940*/  ISETP.NE.U32.AND P0, PT, R26, RZ, PT ;  /* 0x000000ff1a00720c */ /* 0x002fe20003f05070 */
[----:B---3--:R-:W-:Y:S01]  /*0950*/  IMAD.MOV R8, RZ, RZ, -R0 ;  /* 0x000000ffff087224 */ /* 0x008fe200078e0a00 */
[----:B------:R-:W-:Y:S01]  /*0960*/  SHF.R.U32.HI R7, RZ, R10, R7 ;  /* 0x0000000aff077219 */ /* 0x000fe20000011607 */
[----:B------:R-:W-:Y:S01]  /*0970*/  FMUL R6, R6, UR4 ;  /* 0x0000000406067c20 */ /* 0x000fe20008400000 */
[----:B------:R-:W-:-:S03]  /*0980*/  ISETP.NE.AND.EX P0, PT, R27, RZ, PT, P0 ;  /* 0x000000ff1b00720c */ /* 0x000fc60003f05300 */
[----:B------:R-:W1:Y:S01]  /*0990*/  LDC R14, c[0x0][0x148] ;  /* 0x00005200ff0e7b82 */ /* 0x000e620000000800 */
[----:B--2---:R-:W-:-:S07]  /*09a0*/  IMAD R0, R5, R8, R4 ;  /* 0x0000000805007224 */ /* 0x004fce00078e0204 */
[----:B------:R-:W2:Y:S01]  /*09b0*/  LDC R22, c[0x0][0x600] ;  /* 0x00018000ff167b82 */ /* 0x000ea20000000800 */
[-CC-:B----4-:R-:W-:Y:S02]  /*09c0*/  SHF.R.U64 R28, R20, R12.reuse, R7.reuse ;  /* 0x0000000c141c7219 */ /* 0x190fe40000001207 */
[----:B------:R-:W-:Y:S01]  /*09d0*/  SHF.R.U32.HI R5, RZ, R12, R7 ;  /* 0x0000000cff057219 */ /* 0x000fe20000011607 */
[----:B------:R-:W-:Y:S01]  /*09e0*/  IMAD.MOV.U32 R7, RZ, RZ, 0x1 ;  /* 0x00000001ff077424 */ /* 0x000fe200078e00ff */
[----:B------:R3:W4:Y:S03]  /*09f0*/  F2I.U32.TRUNC.NTZ R12, R6 ;  /* 0x00000006000c7305 */ /* 0x000726000020f000 */
[----:B------:R-:W1:Y:S01]  /*0a00*/  LDC R15, c[0x0][0x648] ;  /* 0x00019200ff0f7b82 */ /* 0x000e620000000800 */
[-C--:B0-----:R-:W-:Y:S02]  /*0a10*/  SHF.L.U32 R4, R9, R24.reuse, RZ ;  /* 0x0000001809047219 */ /* 0x081fe400000006ff */
[----:B------:R-:W-:-:S02]  /*0a20*/  SHF.R.U64 R30, R28, R24, R5 ;  /* 0x000000181c1e7219 */ /* 0x000fc40000001205 */
[----:B------:R-:W-:Y:S02]  /*0a30*/  LOP3.LUT R11, RZ, R4, RZ, 0x33, !PT ;  /* 0x00000004ff0b7212 */ /* 0x000fe400078e33ff */
[-C--:B------:R-:W-:Y:S01]  /*0a40*/  SHF.R.U32.HI R5, RZ, R24.reuse, R5 ;  /* 0x00000018ff057219 */ /* 0x080fe20000011605 */
[----:B------:R-:W0:Y:S01]  /*0a50*/  LDC R21, c[0x0][0x638] ;  /* 0x00018e00ff157b82 */ /* 0x000e220000000800 */
[----:B------:R-:W-:Y:S01]  /*0a60*/  SHF.L.U32 R10, R7, R24, RZ ;  /* 0x00000018070a7219 */ /* 0x000fe200000006ff */
[----:B------:R-:W-:-:S06]  /*0a70*/  IMAD.MOV.U32 R4, RZ, RZ, R30 ;  /* 0x000000ffff047224 */ /* 0x000fcc00078e001e */
[----:B------:R-:W0:Y:S01]  /*0a80*/  LDC R152, c[0x0][0x610] ;  /* 0x00018400ff987b82 */ /* 0x000e220000000800 */
[----:B---34-:R-:W-:Y:S05]  /*0a90*/  @!P0 BRA `(.L_x_6) ;  /* 0x0000000000288947 */ /* 0x018fea0003800000 */
[----:B------:R-:W3:Y:S02]  /*0aa0*/  LDC R9, c[0x0][0x64c] ;  /* 0x00019300ff097b82 */ /* 0x000ee40000000800 */
[----:B---3--:R-:W-:-:S05]  /*0ab0*/  IADD3 R9, P0, R30, R9, RZ ;  /* 0x000000091e097210 */ /* 0x008fca0007f1e0ff */
        /* <DEDUP_REMOVED lines=8> */
.L_x_6:
[----:B-1----:R-:W-:Y:S01]  /*0b40*/  SHF.R.U64 R4, R4, R15, R5 ;  /* 0x0000000f04047219 */ /* 0x002fe20000001205 */
[----:B--2---:R-:W-:Y:S01]  /*0b50*/  VIADD R5, R22, 0xffffffff ;  /* 0xffffffff16057836 */ /* 0x004fe20000000000 */
[----:B------:R-:W-:Y:S01]  /*0b60*/  LOP3.LUT R11, R28, R11, RZ, 0xc0, !PT ;  /* 0x0000000b1c0b7212 */ /* 0x000fe200078ec0ff */
[----:B------:R-:W-:Y:S02]  /*0b70*/  IMAD.MOV R12, RZ, RZ, -R12 ;  /* 0x000000ffff0c7224 */ /* 0x000fe400078e0a0c */
[----:B------:R-:W-:Y:S01]  /*0b80*/  IMAD.MOV R6, RZ, RZ, -R4 ;  /* 0x000000ffff067224 */ /* 0x000fe200078e0a04 */
[----:B------:R-:W-:Y:S01]  /*0b90*/  LOP3.LUT R5, R20, R5, RZ, 0xc0, !PT ;  /* 0x0000000514057212 */ /* 0x000fe200078ec0ff */
[----:B------:R-:W-:Y:S02]  /*0ba0*/  @P3 IMAD R0, R14, R12, R3 ;  /* 0x0000000c0e003224 */ /* 0x000fe400078e0203 */
[----:B------:R-:W-:Y:S02]  /*0bb0*/  IMAD R11, R10, R4, R11 ;  /* 0x000000040a0b7224 */ /* 0x000fe400078e020b */
[----:B0-----:R-:W-:-:S02]  /*0bc0*/  IMAD R3, R6, R21, R30 ;  /* 0x0000001506037224 */ /* 0x001fc400078e021e */
[----:B------:R-:W-:Y:S02]  /*0bd0*/  IMAD R152, R11, R152, R0 ;  /* 0x000000980b987224 */ /* 0x000fe400078e0200 */
[----:B------:R-:W-:Y:S02]  /*0be0*/  IMAD R3, R3, R22, R5 ;  /* 0x0000001603037224 */ /* 0x000fe400078e0205 */
[----:B------:R-:W-:Y:S02]  /*0bf0*/  IMAD.MOV.U32 R0, RZ, RZ, 0x1 ;  /* 0x00000001ff007424 */ /* 0x000fe400078e00ff */
[----:B------:R-:W-:Y:S01]  /*0c00*/  IMAD.MOV.U32 R22, RZ, RZ, R25 ;  /* 0x000000ffff167224 */ /* 0x000fe200078e0019 */
[----:B------:R-:W-:Y:S02]  /*0c10*/  SEL R23, R3, R152, !P3 ;  /* 0x0000009803177207 */ /* 0x000fe40005800000 */
[----:B------:R-:W-:-:S07]  /*0c20*/  SEL R152, R152, R3, !P3 ;  /* 0x0000000398987207 */ /* 0x000fce0005800000 */
.L_x_4:
[----:B------:R-:W-:-:S08]  /*0c30*/  NOP ;  /* 0x0000000000007918 */ /* 0x000fd00000000000 */
[----:B------:R-:W0:Y:S02]  /*0c40*/  USETMAXREG.TRY_ALLOC.CTAPOOL UP0, 0xe8 ;  /* 0x000000e8000079c8 */ /* 0x000e240008000600 */
[----:B0-----:R-:W-:-:S13]  /*0c50*/  PLOP3.LUT P0, PT, PT, PT, UP0, 0x80, 0x0 ;  /* 0x000000000000781c */ /* 0x001fda0003f0f008 */
[----:B------:R-:W-:Y:S05]  /*0c60*/  @!P0 BRA `(.L_x_4) ;  /* 0xfffffffc00f08947 */ /* 0x000fea000383ffff */
[----:B------:R-:W-:Y:S01]  /*0c70*/  ULDC.64 UR4, c[0x0][0x598] ;  /* 0x0001660000047ab9 */ /* 0x000fe20000000a00 */
[----:B------:R-:W-:Y:S01]  /*0c80*/  ULDC.64 UR36, c[0x0][0x208] ;  /* 0x0000820000247ab9 */ /* 0x000fe20000000a00 */
[----:B------:R-:W-:-:S04]  /*0c90*/  ISETP.NE.U32.AND P0, PT, RZ, UR4, PT ;  /* 0x00000004ff007c0c */ /* 0x000fc8000bf05070 */
[----:B------:R-:W-:-:S13]  /*0ca0*/  ISETP.NE.AND.EX P0, PT, RZ, UR5, PT, P0 ;  /* 0x00000005ff007c0c */ /* 0x000fda000bf05300 */
[----:B------:R-:W-:Y:S05]  /*0cb0*/  @!P0 BRA `(.L_x_7) ;  /* 0x00000000001c8947 */ /* 0x000fea0003800000 */
[----:B------:R-:W0:Y:S02]  /*0cc0*/  LDC.64 R4, c[0x0][0x598] ;  /* 0x00016600ff047b82 */ /* 0x000e240000000a00 */
[----:B0-----:R-:W2:Y:S02]  /*0cd0*/  LDG.E.64 R4, desc[UR36][R4.64] ;  /* 0x0000002404047981 */ /* 0x001ea4000c1e1b00 */
[----:B--2---:R-:W-:-:S04]  /*0ce0*/  ISETP.NE.U32.AND P0, PT, R4, RZ, PT ;  /* 0x000000ff0400720c */ /* 0x004fc80003f05070 */
[----:B------:R-:W-:-:S13]  /*0cf0*/  ISETP.NE.AND.EX P0, PT, R5, RZ, PT, P0 ;  /* 0x000000ff0500720c */ /* 0x000fda0003f05300 */
[----:B------:R-:W-:Y:S05]  /*0d00*/  @!P0 BRA `(.L_x_7) ;  /* 0x0000000000088947 */ /* 0x000fea0003800000 */
[----:B------:R0:W5:Y:S01]  /*0d10*/  LD.E R153, desc[UR36][R4.64] ;  /* 0x0000002404997980 */ /* 0x000162000c101900 */
[----:B------:R-:W-:Y:S05]  /*0d20*/  BRA `(.L_x_8) ;  /* 0x0000000000247947 */ /* 0x000fea0003800000 */
.L_x_7:
[----:B------:R-:W-:Y:S02]  /*0d30*/  ULDC.64 UR4, c[0x0][0x588] ;  /* 0x0001620000047ab9 */ /* 0x000fe40000000a00 */
[----:B------:R-:W-:-:S04]  /*0d40*/  ISETP.NE.U32.AND P0, PT, RZ, UR4, PT ;  /* 0x00000004ff007c0c */ /* 0x000fc8000bf05070 */
[----:B------:R-:W-:-:S13]  /*0d50*/  ISETP.NE.AND.EX P0, PT, RZ, UR5, PT, P0 ;  /* 0x00000005ff007c0c */ /* 0x000fda000bf05300 */
[----:B------:R-:W-:Y:S05]  /*0d60*/  @!P0 BRA `(.L_x_9) ;  /* 0x00000000000c8947 */ /* 0x000fea0003800000 */
[----:B------:R-:W0:Y:S02]  /*0d70*/  LDC.64 R4, c[0x0][0x588] ;  /* 0x00016200ff047b82 */ /* 0x000e240000000a00 */
[----:B0-----:R1:W5:Y:S01]  /*0d80*/  LDG.E R153, desc[UR36][R4.64] ;  /* 0x0000002404997981 */ /* 0x001362000c1e1900 */
[----:B------:R-:W-:Y:S05]  /*0d90*/  BRA `(.L_x_8) ;  /* 0x0000000000087947 */ /* 0x000fea0003800000 */
.L_x_9:
[----:B------:R-:W-:Y:S02]  /*0da0*/  ULDC UR4, c[0x0][0x580] ;  /* 0x0001600000047ab9 */ /* 0x000fe40000000800 */
[----:B------:R-:W-:-:S07]  /*0db0*/  IMAD.U32 R153, RZ, RZ, UR4 ;  /* 0x00000004ff997e24 */ /* 0x000fce000f8e00ff */
.L_x_8:
[----:B------:R-:W-:Y:S02]  /*0dc0*/  ULDC.64 UR4, c[0x0][0x5a0] ;  /* 0x0001680000047ab9 */ /* 0x000fe40000000a00 */
[----:B------:R-:W-:-:S04]  /*0dd0*/  ISETP.NE.U32.AND P0, PT, RZ, UR4, PT ;  /* 0x00000004ff007c0c */ /* 0x000fc8000bf05070 */
[----:B------:R-:W-:-:S13]  /*0de0*/  ISETP.NE.AND.EX P0, PT, RZ, UR5, PT, P0 ;  /* 0x00000005ff007c0c */ /* 0x000fda000bf05300 */
[----:B------:R-:W-:Y:S05]  /*0df0*/  @!P0 BRA `(.L_x_10) ;  /* 0x00000000001c8947 */ /* 0x000fea0003800000 */
[----:B01----:R-:W0:Y:S02]  /*0e00*/  LDC.64 R4, c[0x0][0x5a0] ;  /* 0x00016800ff047b82 */ /* 0x003e240000000a00 */
[----:B0-----:R-:W2:Y:S02]  /*0e10*/  LDG.E.64 R4, desc[UR36][R4.64] ;  /* 0x0000002404047981 */ /* 0x001ea4000c1e1b00 */
[----:B--2---:R-:W-:-:S04]  /*0e20*/  ISETP.NE.U32.AND P0, PT, R4, RZ, PT ;  /* 0x000000ff0400720c */ /* 0x004fc80003f05070 */
[----:B------:R-:W-:-:S13]  /*0e30*/  ISETP.NE.AND.EX P0, PT, R5, RZ, PT, P0 ;  /* 0x000000ff0500720c */ /* 0x000fda0003f05300 */
[----:B------:R-:W-:Y:S05]  /*0e40*/  @!P0 BRA `(.L_x_10) ;  /* 0x0000000000088947 */ /* 0x000fea0003800000 */
[----:B------:R0:W5:Y:S01]  /*0e50*/  LD.E R154, desc[UR36][R4.64] ;  /* 0x00000024049a7980 */ /* 0x000162000c101900 */
[----:B------:R-:W-:Y:S05]  /*0e60*/  BRA `(.L_x_11) ;  /* 0x0000000000247947 */ /* 0x000fea0003800000 */
.L_x_10:
[----:B------:R-:W-:Y:S02]  /*0e70*/  ULDC.64 UR4, c[0x0][0x590] ;  /* 0x0001640000047ab9 */ /* 0x000fe40000000a00 */
[----:B------:R-:W-:-:S04]  /*0e80*/  ISETP.NE.U32.AND P0, PT, RZ, UR4, PT ;  /* 0x00000004ff007c0c */ /* 0x000fc8000bf05070 */
[----:B------:R-:W-:-:S13]  /*0e90*/  ISETP.NE.AND.EX P0, PT, RZ, UR5, PT, P0 ;  /* 0x00000005ff007c0c */ /* 0x000fda000bf05300 */
[----:B------:R-:W-:Y:S05]  /*0ea0*/  @!P0 BRA `(.L_x_12) ;  /* 0x00000000000c8947 */ /* 0x000fea0003800000 */
[----:B------:R-:W2:Y:S02]  /*0eb0*/  LDC.64 R154, c[0x0][0x590] ;  /* 0x00016400ff9a7b82 */ /* 0x000ea40000000a00 */
[----:B--2---:R2:W5:Y:S01]  /*0ec0*/  LDG.E R154, desc[UR36][R154.64] ;  /* 0x000000249a9a7981 */ /* 0x004562000c1e1900 */
[----:B------:R-:W-:Y:S05]  /*0ed0*/  BRA `(.L_x_11) ;  /* 0x0000000000087947 */ /* 0x000fea0003800000 */
.L_x_12:
[----:B------:R-:W-:Y:S02]  /*0ee0*/  ULDC UR4, c[0x0][0x584] ;  /* 0x0001610000047ab9 */ /* 0x000fe40000000800 */
[----:B------:R-:W-:-:S07]  /*0ef0*/  IMAD.U32 R154, RZ, RZ, UR4 ;  /* 0x00000004ff9a7e24 */ /* 0x000fce000f8e00ff */
.L_x_11:
[----:B------:R-:W-:-:S13]  /*0f00*/  LOP3.LUT P0, RZ, R0, 0xff, RZ, 0xc0, !PT ;  /* 0x000000ff00ff7812 */ /* 0x000fda000780c0ff */
[----:B------:R-:W-:Y:S05]  /*0f10*/  @!P0 EXIT ;  /* 0x000000000000894d */ /* 0x000fea0003800000 */
[----:B------:R-:W-:Y:S01]  /*0f20*/  ULDC UR4, c[0x0][0x28c] ;  /* 0x0000a30000047ab9 */ /* 0x000fe20000000800 */
[----:B------:R-:W-:Y:S01]  /*0f30*/  UMOV UR38, URZ ;  /* 0x0000003f00267c82 */ /* 0x000fe20008000000 */
[----:B------:R-:W-:Y:S01]  /*0f40*/  UIADD3 UR4, UR4, 0x3f, URZ ;  /* 0x0000003f04047890 */ /* 0x000fe2000fffe03f */
[----:B------:R-:W-:-:S03]  /*0f50*/  UMOV UR39, URZ ;  /* 0x0000003f00277c82 */ /* 0x000fc60008000000 */
[----:B------:R-:W-:-:S04]  /*0f60*/  USHF.R.S32.HI UR5, URZ, 0x1f, UR4 ;  /* 0x0000001f3f057899 */ /* 0x000fc80008011404 */
[----:B------:R-:W-:-:S04]  /*0f70*/  ULEA.HI UR5, UR5, UR4, URZ, 0x6 ;  /* 0x0000000405057291 */ /* 0x000fc8000f8f303f */
[----:B------:R-:W-:-:S12]  /*0f80*/  USHF.R.S32.HI UR40, URZ, 0x6, UR5 ;  /* 0x000000063f287899 */ /* 0x000fd80008011405 */
.L_x_290:
[----:B------:R-:W-:Y:S01]  /*0f90*/  LOP3.LUT R0, R18, 0x80, RZ, 0xc0, !PT ;  /* 0x0000008012007812 */ /* 0x000fe200078ec0ff */
[----:B------:R-:W3:Y:S01]  /*0fa0*/  S2UR UR7, SR_CgaCtaId ;  /* 0x00000000000779c3 */ /* 0x000ee20000008800 */
[----:B------:R-:W-:Y:S02]  /*0fb0*/  UMOV UR6, 0x400 ;  /* 0x0000040000067882 */ /* 0x000fe40000000000 */
[----:B------:R-:W-:-:S06]  /*0fc0*/  SHF.R.U32.HI R0, RZ, 0x7, R0 ;  /* 0x00000007ff007819 */ /* 0x000fcc0000011600 */
[----:B----4-:R-:W4:Y:S01]  /*0fd0*/  SHFL.IDX PT, R0, R0, RZ, 0x1f ;  /* 0x00001fff00007589 */ /* 0x010f2200000e0000 */
[----:B---3--:R-:W-:Y:S01]  /*0fe0*/  ULEA UR6, UR7, UR6, 0x18 ;  /* 0x0000000607067291 */ /* 0x008fe2000f8ec03f */
[----:B----4-:R-:W-:-:S13]  /*0ff0*/  R2UR UR4, R0 ;  /* 0x00000000000472ca */ /* 0x010fda00000e0000 */
[----:B------:R-:W-:-:S04]  /*1000*/  ULEA.HI UR5, UR4, UR4, URZ, 0x1 ;  /* 0x0000000404057291 */ /* 0x000fc8000f8f083f */
[----:B------:R-:W-:-:S04]  /*1010*/  ULOP3.LUT UR5, UR5, 0xffffe, URZ, 0xc0, !UPT ;  /* 0x000ffffe05057892 */ /* 0x000fc8000f8ec03f */
[----:B------:R-:W-:-:S03]  /*1020*/  UIADD3 UR5, UR4, -UR5, URZ ;  /* 0x8000000504057290 */ /* 0x000fc6000fffe03f */
[----:B------:R-:W-:Y:S01]  /*1030*/  ULDC UR4, c[0x0][0x28c] ;  /* 0x0000a30000047ab9 */ /* 0x000fe20000000800 */
[----:B------:R-:W-:Y:S01]  /*1040*/  ULEA UR5, UR5, UR6, 0xc ;  /* 0x0000000605057291 */ /* 0x000fe2000f8e603f */
[----:B------:R-:W-:-:S03]  /*1050*/  ISETP.LT.AND P0, PT, RZ, UR4, PT ;  /* 0x00000004ff007c0c */ /* 0x000fc6000bf01270 */
[----:B------:R-:W-:-:S04]  /*1060*/  UIADD3 UR5, UR5, 0x180, URZ ;  /* 0x0000018005057890 */ /* 0x000fc8000fffe03f */
[----:B------:R-:W-:-:S04]  /*1070*/  USHF.R.U32.HI UR5, URZ, 0x4, UR5 ;  /* 0x000000043f057899 */ /* 0x000fc80008011605 */
[----:B------:R-:W-:-:S04]  /*1080*/  ULOP3.LUT UR5, UR5, 0x3fff, URZ, 0xc0, !UPT ;  /* 0x00003fff05057892 */ /* 0x000fc8000f8ec03f */
[----:B------:R-:W-:Y:S01]  /*1090*/  ULOP3.LUT UR41, UR5, 0x10000, URZ, 0xfc, !UPT ;  /* 0x0001000005297892 */ /* 0x000fe2000f8efc3f */
[----:B01----:R-:W-:Y:S11]  /*10a0*/  @P0 BRA `(.L_x_13) ;  /* 0x0000000000400947 */ /* 0x003ff60003800000 */
[----:B------:R-:W-:Y:S01]  /*10b0*/  MOV R0, 0x0 ;  /* 0x0000000000007802 */ /* 0x000fe20000000f00 */
[----:B------:R-:W-:Y:S01]  /*10c0*/  ULDC.64 UR4, c[0x4][0x68] ;  /* 0x01001a0000047ab9 */ /* 0x000fe20000000a00 */
[----:B------:R-:W-:Y:S01]  /*10d0*/  ULDC.64 UR6, c[0x4][0x8] ;  /* 0x0100020000067ab9 */ /* 0x000fe20000000a00 */
[----:B01----:R-:W-:Y:S01]  /*10e0*/  IMAD.U32 R4, RZ, RZ, UR4 ;  /* 0x00000004ff047e24 */ /* 0x003fe2000f8e00ff */
[----:B------:R0:W1:Y:S01]  /*10f0*/  LDC.64 R14, c[0x4][R0] ;  /* 0x01000000000e7b82 */ /* 0x0000620000000a00 */
[----:B------:R-:W-:Y:S01]  /*1100*/  IMAD.U32 R5, RZ, RZ, UR5 ;  /* 0x00000005ff057e24 */ /* 0x000fe2000f8e00ff */
[----:B------:R-:W-:Y:S01]  /*1110*/  ULDC.64 UR4, c[0x4][0x70] ;  /* 0x01001c0000047ab9 */ /* 0x000fe20000000a00 */
[----:B------:R-:W-:Y:S02]  /*1120*/  IMAD.U32 R10, RZ, RZ, UR6 ;  /* 0x00000006ff0a7e24 */ /* 0x000fe4000f8e00ff */
[----:B------:R-:W-:Y:S02]  /*1130*/  IMAD.U32 R6, RZ, RZ, UR4 ;  /* 0x00000004ff067e24 */ /* 0x000fe4000f8e00ff */
[----:B------:R-:W-:-:S02]  /*1140*/  IMAD.U32 R7, RZ, RZ, UR5 ;  /* 0x00000005ff077e24 */ /* 0x000fc4000f8e00ff */
[----:B------:R-:W-:Y:S02]  /*1150*/  IMAD.U32 R11, RZ, RZ, UR7 ;  /* 0x00000007ff0b7e24 */ /* 0x000fe4000f8e00ff */
[----:B------:R-:W-:Y:S02]  /*1160*/  IMAD.MOV.U32 R8, RZ, RZ, 0x1e1 ;  /* 0x000001e1ff087424 */ /* 0x000fe400078e00ff */
[----:B------:R-:W-:Y:S02]  /*1170*/  IMAD.MOV.U32 R12, RZ, RZ, 0x1 ;  /* 0x00000001ff0c7424 */ /* 0x000fe400078e00ff */
[----:B0-----:R-:W-:-:S07]  /*1180*/  IMAD.MOV.U32 R13, RZ, RZ, RZ ;  /* 0x000000ffff0d7224 */ /* 0x001fce00078e00ff */
[----:B------:R-:W-:-:S07]  /*1190*/  LEPC R20, `(.L_x_13) ;  /* 0x000000001014794e */ /* 0x000fce0000000000 */
[----:B-12--5:R-:W-:Y:S05]  /*11a0*/  CALL.ABS.NOINC R14 ;  /* 0x000000000e007343 */ /* 0x026fea0003c00000 */
.L_x_13:
[----:B------:R-:W-:-:S04]  /*11b0*/  LOP3.LUT R0, R19, 0x1, RZ, 0xfc, !PT ;  /* 0x0000000113007812 */ /* 0x000fc800078efcff */
[----:B------:R-:W-:-:S13]  /*11c0*/  ISETP.NE.AND P0, PT, R0, 0x3, PT ;  /* 0x000000030000780c */ /* 0x000fda0003f05270 */
[----:B------:R-:W-:Y:S05]  /*11d0*/  @!P0 BRA `(.L_x_14) ;  /* 0x0000000000048947 */ /* 0x000fea0003800000 */
[----:B------:R-:W-:Y:S01]  /*11e0*/  BPT.TRAP 0x1 ;  /* 0x000000040000795c */ /* 0x000fe20000300000 */
.L_x_14:
[----:B------:R-:W3:Y:S01]  /*11f0*/  S2UR UR5, SR_CgaCtaId ;  /* 0x00000000000579c3 */ /* 0x000ee20000008800 */
[----:B------:R-:W-:Y:S01]  /*1200*/  UMOV UR4, 0x400 ;  /* 0x0000040000047882 */ /* 0x000fe20000000000 */
[----:B------:R-:W-:Y:S02]  /*1210*/  IMAD.U32 R0, RZ, RZ, UR38 ;  /* 0x00000026ff007e24 */ /* 0x000fe4000f8e00ff */
[----:B------:R-:W-:-:S03]  /*1220*/  IMAD.U32 R3, RZ, RZ, UR39 ;  /* 0x00000027ff037e24 */ /* 0x000fc6000f8e00ff */
[----:B------:R-:W-:Y:S01]  /*1230*/  SHF.L.U32 R0, R0, 0x1f, RZ ;  /* 0x0000001f00007819 */ /* 0x000fe200000006ff */
[----:B---3--:R-:W-:-:S06]  /*1240*/  ULEA UR4, UR5, UR4, 0x18 ;  /* 0x0000000405047291 */ /* 0x008fcc000f8ec03f */
[----:B------:R-:W-:-:S04]  /*1250*/  IMAD.U32 R6, RZ, RZ, UR4 ;  /* 0x00000004ff067e24 */ /* 0x000fc8000f8e00ff */
[----:B------:R-:W-:-:S04]  /*1260*/  IMAD R3, R3, 0x8, R6 ;  /* 0x0000000803037824 */ /* 0x000fc800078e0206 */
[----:B------:R3:W4:Y:S01]  /*1270*/  SYNCS.PHASECHK.TRANS64.TRYWAIT P1, [R3+URZ], R0 ;  /* 0x00000000030075a7 */ /* 0x000722000802017f */
[----:B------:R-:W-:Y:S05]  /*1280*/  @!P0 BRA `(.L_x_15) ;  /* 0x0000000000048947 */ /* 0x000fea0003800000 */
[----:B------:R-:W-:Y:S01]  /*1290*/  BPT.TRAP 0x1 ;  /* 0x000000040000795c */ /* 0x000fe20000300000 */
.L_x_15:
[----:B----4-:R-:W-:Y:S05]  /*12a0*/  @P1 BRA `(.L_x_16) ;  /* 0x0000000000081947 */ /* 0x010fea0003800000 */
[----:B------:R-:W4:Y:S02]  /*12b0*/  SYNCS.PHASECHK.TRANS64.TRYWAIT P1, [R3+URZ], R0 ;  /* 0x00000000030075a7 */ /* 0x000f24000802017f */
[----:B----4-:R-:W-:Y:S05]  /*12c0*/  @!P1 BRA `(.L_x_17) ;  /* 0x0000008c004c9947 */ /* 0x010fea0003800000 */
.L_x_16:
[----:B------:R-:W-:-:S04]  /*12d0*/  UISETP.LT.AND UP0, UPT, UR40, 0x1, UPT ;  /* 0x000000012800788c */ /* 0x000fc8000bf01270 */
[----:B------:R-:W-:-:S06]  /*12e0*/  USEL UR4, UR40, 0x1, UP0 ;  /* 0x0000000128047887 */ /* 0x000fcc0008000000 */
[----:B---34-:R-:W-:Y:S01]  /*12f0*/  IMAD.U32 R0, RZ, RZ, UR4 ;  /* 0x00000004ff007e24 */ /* 0x018fe2000f8e00ff */
[----:B------:R-:W-:Y:S05]  /*1300*/  WARPSYNC.ALL ;  /* 0x0000000000007948 */ /* 0x000fea0003800000 */
[----:B------:R-:W-:-:S04]  /*1310*/  IADD3 R0, -R0, UR40, RZ ;  /* 0x0000002800007c10 */ /* 0x000fc8000fffe1ff */
[----:B------:R-:W-:Y:S02]  /*1320*/  ISETP.GE.AND P1, PT, R0, 0x1, PT ;  /* 0x000000010000780c */ /* 0x000fe40003f26270 */
[----:B------:R-:W-:Y:S01]  /*1330*/  R2UR UR4, R6 ;  /* 0x00000000060472ca */ /* 0x000fe200000e0000 */
[----:B------:R-:W-:Y:S01]  /*1340*/  ULEA UR5, UR39, UR41, 0xa ;  /* 0x0000002927057291 */ /* 0x000fe2000f8e503f */
[----:B------:R-:W-:Y:S01]  /*1350*/  WARPGROUP.ARRIVE ;  /* 0x00000000000079c5 */ /* 0x000fe20000000000 */
[----:B------:R-:W-:Y:S01]  /*1360*/  UMOV UR9, 0x80000020 ;  /* 0x8000002000097882 */ /* 0x000fe20000000000 */
[----:B------:R-:W-:-:S04]  /*1370*/  UMOV UR11, 0x80000020 ;  /* 0x80000020000b7882 */ /* 0x000fc80000000000 */
[----:B------:R-:W-:-:S05]  /*1380*/  UMOV UR8, UR5 ;  /* 0x0000000500087c82 */ /* 0x000fca0008000000 */
[----:B------:R-:W-:-:S04]  /*1390*/  UIADD3 UR4, UR4, 0x1c180, URZ ;  /* 0x0001c18004047890 */ /* 0x000fc8000fffe03f */
[----:B------:R-:W-:-:S04]  /*13a0*/  USHF.R.U32.HI UR4, URZ, 0x4, UR4 ;  /* 0x000000043f047899 */ /* 0x000fc80008011604 */
[----:B------:R-:W-:-:S04]  /*13b0*/  ULOP3.LUT UR4, UR4, 0x3fff, URZ, 0xc0, !UPT ;  /* 0x00003fff04047892 */ /* 0x000fc8000f8ec03f */
[----:B------:R-:W-:-:S04]  /*13c0*/  ULOP3.LUT UR4, UR4, 0x10000, URZ, 0xfc, !UPT ;  /* 0x0001000004047892 */ /* 0x000fc8000f8efc3f */
[----:B------:R-:W-:-:S07]  /*13d0*/  ULEA UR6, UR39, UR4, 0x9 ;  /* 0x0000000427067291 */ /* 0x000fce000f8e483f */
[----:B------:R-:W-:Y:S02]  /*13e0*/  UMOV UR10, UR6 ;  /* 0x00000006000a7c82 */ /* 0x000fe40008000000 */
[----:B------:R-:W-:Y:S01]  /*13f0*/  IGMMA.64x128x32.S8.S8 R88, gdesc[UR8], RZ, !UPT, gsb0 ;  /* 0x03600000085879f1 */ /* 0x000fe2000c0410ff */
[----:B------:R-:W-:Y:S01]  /*1400*/  UIADD3 UR8, UR5, 0x200, URZ ;  /* 0x0000020005087890 */ /* 0x000fe2000fffe03f */
[----:B------:R-:W-:Y:S01]  /*1410*/  UMOV UR9, 0x80000020 ;  /* 0x8000002000097882 */ /* 0x000fe20000000000 */
[----:B------:R-:W-:Y:S02]  /*1420*/  WARPGROUP.DEPBAR.LE gsb0, 0x0 ;  /* 0x00008000000079c5 */ /* 0x000fe40000010000 */
[----:B------:R-:W-:-:S06]  /*1430*/  WARPGROUP.ARRIVE ;  /* 0x00000000000079c5 */ /* 0x000fcc0000000000 */
[----:B------:R-:W-:Y:S01]  /*1440*/  IGMMA.64x128x32.S8.S8 R24, gdesc[UR8], RZ, !UPT, gsb0 ;  /* 0x03600000081879f1 */ /* 0x000fe2000c0410ff */
[----:B------:R-:W-:Y:S02]  /*1450*/  UIADD3 UR8, UR5, 0x2, URZ ;  /* 0x0000000205087890 */ /* 0x000fe4000fffe03f */
[----:B------:R-:W-:Y:S01]  /*1460*/  UIADD3 UR10, UR6, 0x2, URZ ;  /* 0x00000002060a7890 */ /* 0x000fe2000fffe03f */
[----:B------:R-:W-:Y:S01]  /*1470*/  UMOV UR9, 0x80000020 ;  /* 0x8000002000097882 */ /* 0x000fe20000000000 */
[----:B------:R-:W-:Y:S01]  /*1480*/  UMOV UR11, 0x80000020 ;  /* 0x80000020000b7882 */ /* 0x000fe20000000000 */
[----:B------:R-:W-:Y:S02]  /*1490*/  WARPGROUP.DEPBAR.LE gsb0, 0x0 ;  /* 0x00008000000079c5 */ /* 0x000fe40000010000 */
[----:B------:R-:W-:-:S06]  /*14a0*/  WARPGROUP.ARRIVE ;  /* 0x00000000000079c5 */ /* 0x000fcc0000000000 */
[----:B------:R-:W-:Y:S01]  /*14b0*/  IGMMA.64x128x32.S8.S8 R88, gdesc[UR8], R88, gsb0 ;  /* 0x03600000085879f1 */ /* 0x000fe20008041058 */
[----:B------:R-:W-:Y:S01]  /*14c0*/  UIADD3 UR8, UR5, 0x202, URZ ;  /* 0x0000020205087890 */ /* 0x000fe2000fffe03f */
[----:B------:R-:W-:Y:S01]  /*14d0*/  UMOV UR9, 0x80000020 ;  /* 0x8000002000097882 */ /* 0x000fe20000000000 */
[----:B------:R-:W-:Y:S02]  /*14e0*/  WARPGROUP.DEPBAR.LE gsb0, 0x0 ;  /* 0x00008000000079c5 */ /* 0x000fe40000010000 */
[----:B------:R-:W-:-:S06]  /*14f0*/  WARPGROUP.ARRIVE ;  /* 0x00000000000079c5 */ /* 0x000fcc0000000000 */
[----:B------:R-:W-:Y:S03]  /*1500*/  IGMMA.64x128x32.S8.S8 R24, gdesc[UR8], R24, gsb0 ;  /* 0x03600000081879f1 */ /* 0x000fe60008041018 */
[----:B------:R-:W-:Y:S02]  /*1510*/  WARPGROUP.DEPBAR.LE gsb0, 0x0 ;  /* 0x00008000000079c5 */ /* 0x000fe40000010000 */
[----:B------:R-:W-:Y:S05]  /*1520*/  @!P1 BRA `(.L_x_18) ;  /* 0x0000000400109947 */ /* 0x000fea0003800000 */
[----:B------:R-:W-:Y:S02]  /*1530*/  UIADD3 UR5, UR39, 0x1, URZ ;  /* 0x0000000127057890 */ /* 0x000fe4000fffe03f */
[----:B------:R-:W-:Y:S02]  /*1540*/  IMAD.U32 R3, RZ, RZ, UR39 ;  /* 0x00000027ff037e24 */ /* 0x000fe4000f8e00ff */
[----:B------:R-:W-:-:S04]  /*1550*/  UISETP.NE.AND UP0, UPT, UR5, 0x7, UPT ;  /* 0x000000070500788c */ /* 0x000fc8000bf05270 */
[----:B------:R-:W-:Y:S02]  /*1560*/  USEL UR6, URZ, 0x1, UP0 ;  /* 0x000000013f067887 */ /* 0x000fe40008000000 */
[----:B------:R-:W-:Y:S02]  /*1570*/  USEL UR5, UR5, URZ, UP0 ;  /* 0x0000003f05057287 */ /* 0x000fe40008000000 */
[----:B------:R-:W-:-:S06]  /*1580*/  ULOP3.LUT UR6, UR38, UR6, URZ, 0x3c, !UPT ;  /* 0x0000000626067292 */ /* 0x000fcc000f8e3c3f */
[----:B------:R-:W-:-:S07]  /*1590*/  IMAD.U32 R7, RZ, RZ, UR6 ;  /* 0x00000006ff077e24 */ /* 0x000fce000f8e00ff */
.L_x_25:
[----:B------:R-:W-:Y:S05]  /*15a0*/  @!P0 BRA `(.L_x_19) ;  /* 0x0000000000048947 */ /* 0x000fea0003800000 */
[----:B------:R-:W-:Y:S01]  /*15b0*/  BPT.TRAP 0x1 ;  /* 0x000000040000795c */ /* 0x000fe20000300000 */
.L_x_19:
[----:B------:R-:W3:Y:S01]  /*15c0*/  S2UR UR7, SR_CgaCtaId ;  /* 0x00000000000779c3 */ /* 0x000ee20000008800 */
[----:B------:R-:W-:Y:S01]  /*15d0*/  UMOV UR6, 0x400 ;  /* 0x0000040000067882 */ /* 0x000fe20000000000 */
[----:B01----:R-:W-:Y:S01]  /*15e0*/  IMAD.U32 R5, RZ, RZ, UR5 ;  /* 0x00000005ff057e24 */ /* 0x003fe2000f8e00ff */
[----:B------:R-:W-:Y:S01]  /*15f0*/  SHF.L.U32 R4, R7, 0x1f, RZ ;  /* 0x0000001f07047819 */ /* 0x000fe200000006ff */
[----:B---3--:R-:W-:-:S06]  /*1600*/  ULEA UR6, UR7, UR6, 0x18 ;  /* 0x0000000607067291 */ /* 0x008fcc000f8ec03f */
[----:B------:R-:W-:-:S04]  /*1610*/  IMAD.U32 R6, RZ, RZ, UR6 ;  /* 0x00000006ff067e24 */ /* 0x000fc8000f8e00ff */
[----:B------:R-:W-:-:S04]  /*1620*/  IMAD R5, R5, 0x8, R6 ;  /* 0x0000000805057824 */ /* 0x000fc800078e0206 */
[----:B------:R0:W1:Y:S01]  /*1630*/  SYNCS.PHASECHK.TRANS64.TRYWAIT P1, [R5+URZ], R4 ;  /* 0x00000004050075a7 */ /* 0x000062000802017f */
[----:B------:R-:W-:Y:S05]  /*1640*/  @!P0 BRA `(.L_x_20) ;  /* 0x0000000000048947 */ /* 0x000fea0003800000 */
[----:B------:R-:W-:Y:S01]  /*1650*/  BPT.TRAP 0x1 ;  /* 0x000000040000795c */ /* 0x000fe20000300000 */
.L_x_20:
[----:B-1----:R-:W-:Y:S05]  /*1660*/  @P1 BRA `(.L_x_21) ;  /* 0x0000000000081947 */ /* 0x002fea0003800000 */
[----:B------:R-:W1:Y:S02]  /*1670*/  SYNCS.PHASECHK.TRANS64.TRYWAIT P1, [R5+URZ], R4 ;  /* 0x00000004050075a7 */ /* 0x000e64000802017f */
[----:B-1----:R-:W-:Y:S05]  /*1680*/  @!P1 BRA `(.L_x_22) ;  /* 0x0000008800709947 */ /* 0x002fea0003800000 */
.L_x_21:
[----:B------:R-:W-:Y:S01]  /*1690*/  ULEA UR6, UR5, UR41, 0xa ;  /* 0x0000002905067291 */ /* 0x000fe2000f8e503f */
[----:B------:R-:W-:Y:S01]  /*16a0*/  WARPGROUP.ARRIVE ;  /* 0x00000000000079c5 */ /* 0x000fe20000000000 */
[----:B------:R-:W-:Y:S01]  /*16b0*/  ULEA UR7, UR5, UR4, 0x9 ;  /* 0x0000000405077291 */ /* 0x000fe2000f8e483f */
[----:B------:R-:W-:Y:S01]  /*16c0*/  UMOV UR9, 0x80000020 ;  /* 0x8000002000097882 */ /* 0x000fe20000000000 */
[----:B------:R-:W-:-:S03]  /*16d0*/  UMOV UR11, 0x80000020 ;  /* 0x80000020000b7882 */ /* 0x000fc60000000000 */
[----:B------:R-:W-:Y:S02]  /*16e0*/  UMOV UR8, UR6 ;  /* 0x0000000600087c82 */ /* 0x000fe40008000000 */
[----:B------:R-:W-:Y:S02]  /*16f0*/  UMOV UR10, UR7 ;  /* 0x00000007000a7c82 */ /* 0x000fe40008000000 */
[----:B------:R-:W-:Y:S01]  /*1700*/  IGMMA.64x128x32.S8.S8 R88, gdesc[UR8], R88, gsb0 ;  /* 0x03600000085879f1 */ /* 0x000fe20008041058 */
[----:B------:R-:W-:Y:S01]  /*1710*/  UIADD3 UR8, UR6, 0x200, URZ ;  /* 0x0000020006087890 */ /* 0x000fe2000fffe03f */
[----:B------:R-:W-:Y:S01]  /*1720*/  UMOV UR9, 0x80000020 ;  /* 0x8000002000097882 */ /* 0x000fe20000000000 */
[----:B------:R-:W-:Y:S02]  /*1730*/  WARPGROUP.DEPBAR.LE gsb0, 0x0 ;  /* 0x00008000000079c5 */ /* 0x000fe40000010000 */
[----:B------:R-:W-:-:S06]  /*1740*/  WARPGROUP.ARRIVE ;  /* 0x00000000000079c5 */ /* 0x000fcc0000000000 */
[----:B------:R-:W-:Y:S01]  /*1750*/  IGMMA.64x128x32.S8.S8 R24, gdesc[UR8], R24, gsb0 ;  /* 0x03600000081879f1 */ /* 0x000fe20008041018 */
        /* <DEDUP_REMOVED lines=14> */
[----:B------:R-:W-:Y:S01]  /*1840*/  BPT.TRAP 0x1 ;  /* 0x000000040000795c */ /* 0x000fe20000300000 */
.L_x_23:
[----:B01----:R-:W-:Y:S01]  /*1850*/  IMAD R4, R3, 0x8, R6 ;  /* 0x0000000803047824 */ /* 0x003fe200078e0206 */
[----:B------:R-:W-:-:S03]  /*1860*/  ISETP.GT.U32.AND P1, PT, R19, 0x1, PT ;  /* 0x000000011300780c */ /* 0x000fc60003f24070 */
[----:B------:R-:W-:-:S05]  /*1870*/  VIADD R4, R4, 0x38 ;  /* 0x0000003804047836 */ /* 0x000fca0000000000 */
[----:B------:R-:W-:-:S04]  /*1880*/  PRMT R4, RZ, 0x654, R4 ;  /* 0x00000654ff047816 */ /* 0x000fc80000000004 */
[----:B------:R0:W-:Y:S01]  /*1890*/  SYNCS.ARRIVE.TRANS64.RED.A1T0 RZ, [R4+URZ], RZ ;  /* 0x000000ff04ff79a7 */ /* 0x0001e2000810043f */
[----:B------:R-:W-:Y:S05]  /*18a0*/  @P1 BRA `(.L_x_24) ;  /* 0x0000000000041947 */ /* 0x000fea0003800000 */
[----:B------:R-:W-:Y:S01]  /*18b0*/  BPT.TRAP 0x1 ;  /* 0x000000040000795c */ /* 0x000fe20000300000 */
.L_x_24:
[----:B------:R-:W-:Y:S01]  /*18c0*/  UIADD3 UR5, UR5, 0x1, URZ ;  /* 0x0000000105057890 */ /* 0x000fe2000fffe03f */
[C---:B------:R-:W-:Y:S01]  /*18d0*/  ISETP.GT.AND P2, PT, R0.reuse, 0x1, PT ;  /* 0x000000010000780c */ /* 0x040fe20003f44270 */
[----:B------:R-:W-:Y:S02]  /*18e0*/  VIADD R3, R3, 0x1 ;  /* 0x0000000103037836 */ /* 0x000fe40000000000 */
[----:B------:R-:W-:Y:S01]  /*18f0*/  UISETP.NE.AND UP0, UPT, UR5, 0x7, UPT ;  /* 0x000000070500788c */ /* 0x000fe2000bf05270 */
[----:B------:R-:W-:Y:S02]  /*1900*/  VIADD R0, R0, 0xffffffff ;  /* 0xffffffff00007836 */ /* 0x000fe40000000000 */
[C---:B------:R-:W-:Y:S01]  /*1910*/  ISETP.NE.AND P1, PT, R3.reuse, 0x7, PT ;  /* 0x000000070300780c */ /* 0x040fe20003f25270 */
[----:B------:R-:W-:Y:S02]  /*1920*/  USEL UR6, URZ, 0x1, UP0 ;  /* 0x000000013f067887 */ /* 0x000fe40008000000 */
[----:B------:R-:W-:Y:S01]  /*1930*/  USEL UR5, UR5, URZ, UP0 ;  /* 0x0000003f05057287 */ /* 0x000fe20008000000 */
[----:B------:R-:W-:-:S03]  /*1940*/  SEL R3, R3, RZ, P1 ;  /* 0x000000ff03037207 */ /* 0x000fc60000800000 */
[----:B------:R-:W-:Y:S01]  /*1950*/  LOP3.LUT R7, R7, UR6, RZ, 0x3c, !PT ;  /* 0x0000000607077c12 */ /* 0x000fe2000f8e3cff */
[----:B------:R-:W-:Y:S07]  /*1960*/  @P2 BRA `(.L_x_25) ;  /* 0xfffffffc000c2947 */ /* 0x000fee000383ffff */
.L_x_18:
[----:B------:R-:W3:Y:S02]  /*1970*/  LDC R0, c[0x0][0x28c] ;  /* 0x0000a300ff007b82 */ /* 0x000ee40000000800 */
[----:B---3--:R-:W-:-:S13]  /*1980*/  ISETP.GE.AND P1, PT, R0, 0x1, PT ;  /* 0x000000010000780c */ /* 0x008fda0003f26270 */
[----:B------:R-:W-:Y:S05]  /*1990*/  @!P1 BRA `(.L_x_26) ;  /* 0x0000000000489947 */ /* 0x000fea0003800000 */
[----:B------:R-:W-:Y:S05]  /*19a0*/  @!P0 BRA `(.L_x_27) ;  /* 0x0000000000048947 */ /* 0x000fea0003800000 */
[----:B------:R-:W-:Y:S01]  /*19b0*/  BPT.TRAP 0x1 ;  /* 0x000000040000795c */ /* 0x000fe20000300000 */
.L_x_27:
[----:B------:R-:W-:Y:S01]  /*19c0*/  UISETP.LT.AND UP0, UPT, UR40, 0x1, UPT ;  /* 0x000000012800788c */ /* 0x000fe2000bf01270 */
[----:B------:R-:W-:-:S03]  /*19d0*/  ISETP.GT.U32.AND P0, PT, R19, 0x1, PT ;  /* 0x000000011300780c */ /* 0x000fc60003f04070 */
[----:B------:R-:W-:-:S04]  /*19e0*/  USEL UR6, UR40, 0x1, UP0 ;  /* 0x0000000128067887 */ /* 0x000fc80008000000 */
[----:B------:R-:W-:-:S04]  /*19f0*/  UIADD3 UR6, UR39, UR40, -UR6 ;  /* 0x0000002827067290 */ /* 0x000fc8000fffe806 */
[----:B------:R-:W-:-:S04]  /*1a00*/  UIMAD.WIDE.U32 UR4, UR6, 0x24924925, URZ ;  /* 0x24924925060478a5 */ /* 0x000fc8000f8e003f */
[----:B------:R-:W-:-:S04]  /*1a10*/  UIADD3 UR4, UR6, -UR5, URZ ;  /* 0x8000000506047290 */ /* 0x000fc8000fffe03f */
[----:B------:R-:W-:-:S04]  /*1a20*/  ULEA.HI UR4, UR4, UR5, URZ, 0x1f ;  /* 0x0000000504047291 */ /* 0x000fc8000f8ff83f */
[----:B------:R-:W-:-:S04]  /*1a30*/  USHF.R.U32.HI UR4, URZ, 0x2, UR4 ;  /* 0x000000023f047899 */ /* 0x000fc80008011604 */
[----:B------:R-:W-:-:S06]  /*1a40*/  UIMAD UR4, UR4, -0x7, UR6 ;  /* 0xfffffff9040478a4 */ /* 0x000fcc000f8e0206 */
[----:B------:R-:W-:-:S04]  /*1a50*/  IMAD.U32 R3, RZ, RZ, UR4 ;  /* 0x00000004ff037e24 */ /* 0x000fc8000f8e00ff */
[----:B------:R-:W-:-:S04]  /*1a60*/  IMAD R0, R3, 0x8, R6 ;  /* 0x0000000803007824 */ /* 0x000fc800078e0206 */
[----:B------:R-:W-:-:S05]  /*1a70*/  VIADD R0, R0, 0x38 ;  /* 0x0000003800007836 */ /* 0x000fca0000000000 */
[----:B------:R-:W-:-:S04]  /*1a80*/  PRMT R0, RZ, 0x654, R0 ;  /* 0x00000654ff007816 */ /* 0x000fc80000000000 */
[----:B------:R3:W-:Y:S01]  /*1a90*/  SYNCS.ARRIVE.TRANS64.RED.A1T0 RZ, [R0+URZ], RZ ;  /* 0x000000ff00ff79a7 */ /* 0x0007e2000810043f */
[----:B------:R-:W-:Y:S05]  /*1aa0*/  @P0 BRA `(.L_x_26) ;  /* 0x0000000000040947 */ /* 0x000fea0003800000 */
[----:B------:R-:W-:Y:S01]  /*1ab0*/  BPT.TRAP 0x1 ;  /* 0x000000040000795c */ /* 0x000fe20000300000 */
.L_x_26:
[----:B------:R-:W4:Y:S01]  /*1ac0*/  LDC R6, c[0x0][0x288] ;  /* 0x0000a200ff067b82 */ /* 0x000f220000000800 */
[--C-:B---3--:R-:W-:Y:S01]  /*1ad0*/  SHF.R.U32.HI R0, RZ, 0x2, R18.reuse ;  /* 0x00000002ff007819 */ /* 0x108fe20000011612 */
[----:B------:R-:W-:Y:S01]  /*1ae0*/  IMAD.SHL.U32 R23, R23, 0x80, RZ ;  /* 0x0000008017177824 */ /* 0x000fe200078e00ff */
[----:B01----:R-:W-:Y:S01]  /*1af0*/  SHF.R.U32.HI R5, RZ, 0x7, R18 ;  /* 0x00000007ff057819 */ /* 0x003fe20000011612 */
[----:B------:R-:W-:Y:S01]  /*1b00*/  UIADD3 UR39, UR40, UR39, URZ ;  /* 0x0000002728277290 */ /* 0x000fe2000fffe03f */
[C---:B------:R-:W-:Y:S01]  /*1b10*/  LOP3.LUT R4, R18.reuse, 0x60, RZ, 0xc0, !PT ;  /* 0x0000006012047812 */ /* 0x040fe200078ec0ff */
[----:B------:R-:W-:Y:S01]  /*1b20*/  IMAD.SHL.U32 R14, R18, 0x2, RZ ;  /* 0x00000002120e7824 */ /* 0x000fe200078e00ff */
[----:B------:R-:W-:Y:S01]  /*1b30*/  LOP3.LUT R3, R0, 0x7, RZ, 0xc0, !PT ;  /* 0x0000000700037812 */ /* 0x000fe200078ec0ff */
[----:B------:R-:W-:Y:S01]  /*1b40*/  UISETP.GT.U32.AND UP0, UPT, UR39, 0x6, UPT ;  /* 0x000000062700788c */ /* 0x000fe2000bf04070 */
[----:B------:R-:W-:Y:S01]  /*1b50*/  LOP3.LUT R0, R5, 0x1, RZ, 0xc0, !PT ;  /* 0x0000000105007812 */ /* 0x000fe200078ec0ff */
[----:B------:R-:W-:Y:S01]  /*1b60*/  UIMAD.WIDE.U32 UR4, UR39, 0x24924925, URZ ;  /* 0x24924925270478a5 */ /* 0x000fe2000f8e003f */
[----:B------:R-:W-:Y:S01]  /*1b70*/  SHF.R.U32.HI R8, RZ, 0x1, R4 ;  /* 0x00000001ff087819 */ /* 0x000fe20000011604 */
[----:B------:R-:W-:Y:S01]  /*1b80*/  ULDC UR7, c[0x0][0x284] ;  /* 0x0000a10000077ab9 */ /* 0x000fe20000000800 */
[----:B------:R-:W-:Y:S01]  /*1b90*/  UISETP.LT.U32.AND UP0, UPT, UR40, 0x7, UP0 ;  /* 0x000000072800788c */ /* 0x000fe20008701070 */
[----:B------:R-:W-:Y:S01]  /*1ba0*/  IMAD.SHL.U32 R4, R0, 0x40, RZ ;  /* 0x0000004000047824 */ /* 0x000fe200078e00ff */
[--C-:B------:R-:W-:Y:S01]  /*1bb0*/  IADD3 R5, RZ, -R8, -R3.reuse ;  /* 0x80000008ff057210 */ /* 0x100fe20007ffe803 */
[----:B------:R-:W-:Y:S01]  /*1bc0*/  UIADD3 UR4, UR39, -UR5, URZ ;  /* 0x8000000527047290 */ /* 0x000fe2000fffe03f */
[----:B------:R-:W-:Y:S01]  /*1bd0*/  SHF.R.S32.HI R160, RZ, 0x1f, R22 ;  /* 0x0000001fffa07819 */ /* 0x000fe20000011416 */
[----:B------:R-:W-:Y:S01]  /*1be0*/  UISETP.GE.U32.AND UP1, UPT, UR40, 0x7, UPT ;  /* 0x000000072800788c */ /* 0x000fe2000bf26070 */
[----:B------:R-:W-:Y:S01]  /*1bf0*/  LOP3.LUT R165, R4, 0x40, R3, 0xe2, !PT ;  /* 0x0000004004a57812 */ /* 0x000fe200078ee203 */
[----:B------:R-:W-:Y:S01]  /*1c00*/  IMAD R3, R0, -0x40, R5 ;  /* 0xffffffc000037824 */ /* 0x000fe200078e0205 */
[----:B------:R-:W-:Y:S01]  /*1c10*/  LOP3.LUT R0, R18, 0x3, RZ, 0xc0, !PT ;  /* 0x0000000312007812 */ /* 0x000fe200078ec0ff */
[----:B------:R-:W-:Y:S01]  /*1c20*/  ULDC.64 UR8, c[0x0][0x5d0] ;  /* 0x0001740000087ab9 */ /* 0x000fe20000000a00 */
[C---:B------:R-:W-:Y:S01]  /*1c30*/  LOP3.LUT R14, R23.reuse, 0x6, R14, 0xf8, !PT ;  /* 0x00000006170e7812 */ /* 0x040fe200078ef80e */
[----:B------:R-:W-:Y:S01]  /*1c40*/  USEL UR6, URZ, 0x1, !UP0 ;  /* 0x000000013f067887 */ /* 0x000fe2000c000000 */
[----:B----4-:R-:W-:Y:S01]  /*1c50*/  ISETP.GE.AND P0, PT, R23, R6, PT ;  /* 0x000000061700720c */ /* 0x010fe20003f06270 */
[----:B------:R-:W-:Y:S01]  /*1c60*/  IMAD R10, R0, -0x2, R6 ;  /* 0xfffffffe000a7824 */ /* 0x000fe200078e0206 */
[----:B------:R-:W-:Y:S01]  /*1c70*/  ULEA.HI UR4, UR4, UR5, URZ, 0x1f ;  /* 0x0000000504047291 */ /* 0x000fe2000f8ff83f */
[----:B------:R-:W-:Y:S01]  /*1c80*/  IMAD.SHL.U32 R0, R152, 0x100, RZ ;  /* 0x0000010098007824 */ /* 0x000fe200078e00ff */
[----:B------:R-:W-:Y:S01]  /*1c90*/  SHF.R.S32.HI R15, RZ, 0x1f, R14 ;  /* 0x0000001fff0f7819 */ /* 0x000fe2000001140e */
[----:B------:R-:W-:Y:S01]  /*1ca0*/  IMAD R7, R160, UR8, RZ ;  /* 0x00000008a0077c24 */ /* 0x000fe2000f8e02ff */
[----:B------:R-:W-:Y:S01]  /*1cb0*/  ULOP3.LUT UR38, UR38, UR6, URZ, 0x3c, !UPT ;  /* 0x0000000626267292 */ /* 0x000fe2000f8e3c3f */
[----:B------:R-:W-:Y:S01]  /*1cc0*/  IMAD.WIDE R4, R152, 0x100, RZ ;  /* 0x0000010098047825 */ /* 0x000fe200078e02ff */
[C---:B------:R-:W-:Y:S01]  /*1cd0*/  ISETP.GE.OR P0, PT, R0.reuse, UR7, P0 ;  /* 0x0000000700007c0c */ /* 0x040fe20008706670 */
[----:B------:R-:W-:Y:S01]  /*1ce0*/  USHF.R.U32.HI UR4, URZ, 0x2, UR4 ;  /* 0x000000023f047899 */ /* 0x000fe20008011604 */
[----:B------:R-:W-:Y:S01]  /*1cf0*/  IADD3 R0, -R0, UR7, R3 ;  /* 0x0000000700007c10 */ /* 0x000fe2000fffe103 */
[----:B------:R-:W-:Y:S01]  /*1d00*/  IMAD R9, R22, UR9, R7 ;  /* 0x0000000916097c24 */ /* 0x000fe2000f8e0207 */
[----:B------:R-:W-:Y:S01]  /*1d10*/  LOP3.LUT R165, R4, R165, R8, 0xfe, !PT ;  /* 0x000000a504a57212 */ /* 0x000fe200078efe08 */
[----:B------:R-:W-:Y:S01]  /*1d20*/  IMAD.WIDE.U32 R6, R22, UR8, R14 ;  /* 0x0000000816067c25 */ /* 0x000fe2000f8e000e */
[----:B------:R-:W-:-:S02]  /*1d30*/  @UP1 ULOP3.LUT UR38, UR38, 0x1, UR4, 0x78, !UPT ;  /* 0x0000000126261892 */ /* 0x000fc4000f8e7804 */
[----:B------:R-:W-:Y:S01]  /*1d40*/  UIMAD UR39, UR4, -0x7, UR39 ;  /* 0xfffffff9042778a4 */ /* 0x000fe2000f8e0227 */
[----:B------:R-:W-:Y:S02]  /*1d50*/  IMAD.IADD R7, R7, 0x1, R9 ;  /* 0x0000000107077824 */ /* 0x000fe400078e0209 */
[----:B------:R-:W-:Y:S02]  /*1d60*/  IMAD.IADD R3, R10, 0x1, -R23 ;  /* 0x000000010a037824 */ /* 0x000fe400078e0a17 */
[----:B------:R-:W-:Y:S01]  /*1d70*/  IMAD.MOV.U32 R152, RZ, RZ, -0x1 ;  /* 0xffffffffff987424 */ /* 0x000fe200078e00ff */
[----:B------:R-:W-:Y:S06]  /*1d80*/  @P0 BRA `(.L_x_28) ;  /* 0x0000006000f40947 */ /* 0x000fec0003800000 */
[----:B------:R-:W0:Y:S01]  /*1d90*/  LDC.64 R20, c[0x0][0x5c8] ;  /* 0x00017200ff147b82 */ /* 0x000e220000000a00 */
[----:B------:R-:W-:Y:S01]  /*1da0*/  ULDC.64 UR4, c[0x0][0x5c0] ;  /* 0x0001700000047ab9 */ /* 0x000fe20000000a00 */
[----:B------:R-:W-:Y:S01]  /*1db0*/  BSSY B0, `(.L_x_28) ;  /* 0x000063a000007945 */ /* 0x000fe20003800000 */
[-C--:B0-----:R-:W-:Y:S01]  /*1dc0*/  IMAD R8, R5, R20.reuse, RZ ;  /* 0x0000001405087224 */ /* 0x081fe200078e02ff */
[----:B------:R-:W-:Y:S01]  /*1dd0*/  SHF.L.U64.HI R13, R20, 0x3, R21 ;  /* 0x00000003140d7819 */ /* 0x000fe20000010215 */
[----:B------:R-:W-:-:S04]  /*1de0*/  IMAD.WIDE.U32 R6, R165, R20, R6 ;  /* 0x00000014a5067225 */ /* 0x000fc800078e0006 */
[----:B------:R-:W-:Y:S01]  /*1df0*/  IMAD R9, R165, R21, R8 ;  /* 0x00000015a5097224 */ /* 0x000fe200078e0208 */
[----:B------:R-:W-:Y:S01]  /*1e00*/  IADD3 R158, P0, R6, UR4, RZ ;  /* 0x00000004069e7c10 */ /* 0x000fe2000ff1e0ff */
[C---:B------:R-:W-:Y:S02]  /*1e10*/  IMAD.SHL.U32 R11, R20.reuse, 0x8, RZ ;  /* 0x00000008140b7824 */ /* 0x040fe400078e00ff */
[----:B------:R-:W-:Y:S01]  /*1e20*/  IMAD.IADD R9, R7, 0x1, R9 ;  /* 0x0000000107097824 */ /* 0x000fe200078e0209 */
[-C--:B------:R-:W-:Y:S02]  /*1e30*/  LEA R6, P2, R20, R158.reuse, 0x7 ;  /* 0x0000009e14067211 */ /* 0x080fe400078438ff */
[----:B------:R-:W-:Y:S02]  /*1e40*/  IADD3 R8, P1, R11, R158, RZ ;  /* 0x0000009e0b087210 */ /* 0x000fe40007f3e0ff */
[----:B------:R-:W-:Y:S02]  /*1e50*/  IADD3.X R159, R9, UR5, RZ, P0, !PT ;  /* 0x00000005099f7c10 */ /* 0x000fe400087fe4ff */
[----:B-----5:R-:W-:-:S02]  /*1e60*/  ISETP.NE.AND P0, PT, R154, RZ, PT ;  /* 0x000000ff9a00720c */ /* 0x020fc40003f05270 */
[----:B------:R-:W-:Y:S01]  /*1e70*/  LEA.HI.X R7, R20, R159, R21, 0x7, P2 ;  /* 0x0000009f14077211 */ /* 0x000fe200010f3c15 */
[----:B------:R-:W-:Y:S01]  /*1e80*/  IMAD.X R9, R13, 0x1, R159, P1 ;  /* 0x000000010d097824 */ /* 0x000fe200008e069f */
[----:B------:R-:W-:-:S05]  /*1e90*/  IADD3 R10, P2, R11, R6, RZ ;  /* 0x000000060b0a7210 */ /* 0x000fca0007f5e0ff */
[----:B------:R-:W-:-:S04]  /*1ea0*/  IMAD.X R11, R13, 0x1, R7, P2 ;  /* 0x000000010d0b7824 */ /* 0x000fc800010e0607 */
[----:B------:R-:W-:Y:S05]  /*1eb0*/  @!P0 BRA `(.L_x_29) ;  /* 0x0000004800948947 */ /* 0x000fea0003800000 */
[----:B------:R-:W0:Y:S01]  /*1ec0*/  LDC.64 R156, c[0x0][0x5b0] ;  /* 0x00016c00ff9c7b82 */ /* 0x000e220000000a00 */
[----:B------:R-:W-:Y:S01]  /*1ed0*/  ULDC.64 UR4, c[0x0][0x5b8] ;  /* 0x00016e0000047ab9 */ /* 0x000fe20000000a00 */
[----:B------:R-:W-:Y:S01]  /*1ee0*/  ISETP.GE.AND P0, PT, R0, 0x1, PT ;  /* 0x000000010000780c */ /* 0x000fe20003f06270 */
[----:B------:R-:W-:Y:S01]  /*1ef0*/  IMAD R21, R160, UR4, RZ ;  /* 0x00000004a0157c24 */ /* 0x000fe2000f8e02ff */
[----:B------:R-:W-:Y:S01]  /*1f00*/  BSSY B1, `(.L_x_30) ;  /* 0x0000010000017945 */ /* 0x000fe20003800000 */
[C---:B------:R-:W-:Y:S01]  /*1f10*/  IMAD.WIDE.U32 R14, R22.reuse, UR4, R14 ;  /* 0x00000004160e7c25 */ /* 0x040fe2000f8e000e */
[----:B------:R-:W-:Y:S02]  /*1f20*/  ISETP.LT.OR P3, PT, R3, 0x1, !P0 ;  /* 0x000000010300780c */ /* 0x000fe40004761670 */
[----:B------:R-:W1:Y:S01]  /*1f30*/  LDC.64 R12, c[0x0][0x5a8] ;  /* 0x00016a00ff0c7b82 */ /* 0x000e620000000a00 */
[----:B------:R-:W-:Y:S02]  /*1f40*/  IMAD R21, R22, UR5, R21 ;  /* 0x0000000516157c24 */ /* 0x000fe4000f8e0215 */
[----:B------:R-:W-:-:S02]  /*1f50*/  IMAD.MOV.U32 R20, RZ, RZ, R14 ;  /* 0x000000ffff147224 */ /* 0x000fc400078e000e */
[----:B------:R-:W-:Y:S02]  /*1f60*/  IMAD.IADD R21, R15, 0x1, R21 ;  /* 0x000000010f157824 */ /* 0x000fe400078e0215 */
[-C--:B0-----:R-:W-:Y:S01]  /*1f70*/  IMAD R160, R5, R156.reuse, RZ ;  /* 0x0000009c05a07224 */ /* 0x081fe200078e02ff */
[----:B------:R-:W-:Y:S01]  /*1f80*/  SHF.L.U64.HI R161, R156, 0x3, R157 ;  /* 0x000000039ca17819 */ /* 0x000fe2000001029d */
[----:B------:R-:W-:-:S04]  /*1f90*/  IMAD.WIDE.U32 R22, R165, R156, R20 ;  /* 0x0000009ca5167225 */ /* 0x000fc800078e0014 */
[----:B------:R-:W-:Y:S01]  /*1fa0*/  IMAD R169, R165, R157, R160 ;  /* 0x0000009da5a97224 */ /* 0x000fe200078e02a0 */
[----:B-1----:R-:W-:Y:S01]  /*1fb0*/  IADD3 R22, P1, R22, R12, RZ ;  /* 0x0000000c16167210 */ /* 0x002fe20007f3e0ff */
[----:B------:R-:W-:-:S03]  /*1fc0*/  IMAD.SHL.U32 R160, R156, 0x8, RZ ;  /* 0x000000089ca07824 */ /* 0x000fc600078e00ff */
[----:B------:R-:W-:Y:S01]  /*1fd0*/  IADD3.X R23, R13, R23, R169, P1, !PT ;  /* 0x000000170d177210 */ /* 0x000fe20000ffe4a9 */
[----:B------:R-:W-:Y:S08]  /*1fe0*/  @P3 BRA `(.L_x_31) ;  /* 0x0000000000043947 */ /* 0x000ff00003800000 */
[----:B--2---:R0:W5:Y:S02]  /*1ff0*/  LDG.E.U8 R155, desc[UR36][R22.64] ;  /* 0x00000024169b7981 */ /* 0x004164000c1e1100 */
.L_x_31:
[----:B------:R-:W-:Y:S05]  /*2000*/  BSYNC B1 ;  /* 0x0000000000017941 */ /* 0x000fea0003800000 */
.L_x_30:
[----:B-----5:R-:W-:Y:S01]  /*2010*/  LOP3.LUT R164, R155, 0xffff, RZ, 0xc0, !PT ;  /* 0x0000ffff9ba47812 */ /* 0x020fe200078ec0ff */
[----:B------:R-:W-:Y:S01]  /*2020*/  IMAD.WIDE.U32 R162, R165, R156, R160 ;  /* 0x0000009ca5a27225 */ /* 0x000fe200078e00a0 */
[----:B------:R-:W-:Y:S01]  /*2030*/  ISETP.LT.OR P4, PT, R3, 0x2, !P0 ;  /* 0x000000020300780c */ /* 0x000fe20004781670 */
[----:B------:R-:W-:Y:S01]  /*2040*/  BSSY B1, `(.L_x_32) ;  /* 0x000000e000017945 */ /* 0x000fe20003800000 */
[----:B------:R-:W-:Y:S01]  /*2050*/  PRMT R167, R164, 0x8880, RZ ;  /* 0x00008880a4a77816 */ /* 0x000fe200000000ff */
[----:B------:R-:W-:Y:S01]  /*2060*/  IMAD.IADD R163, R169, 0x1, R163 ;  /* 0x00000001a9a37824 */ /* 0x000fe200078e02a3 */
[----:B------:R-:W-:Y:S02]  /*2070*/  IADD3 R162, P2, P5, R14, R12, R162 ;  /* 0x0000000c0ea27210 */ /* 0x000fe40007d5e0a2 */
[----:B------:R-:W-:Y:S01]  /*2080*/  ISETP.GE.AND P1, PT, R0, 0x9, PT ;  /* 0x000000090000780c */ /* 0x000fe20003f26270 */
[----:B------:R-:W-:Y:S01]  /*2090*/  IMAD R164, R167, R154, RZ ;  /* 0x0000009aa7a47224 */ /* 0x000fe200078e02ff */
[----:B------:R-:W-:-:S02]  /*20a0*/  IADD3.X R163, R21, R13, R163, P2, P5 ;  /* 0x0000000d15a37210 */ /* 0x000fc400017ea4a3 */
[----:B------:R-:W-:Y:S01]  /*20b0*/  ISETP.LT.OR P2, PT, R3, 0x1, !P1 ;  /* 0x000000010300780c */ /* 0x000fe20004f41670 */
[----:B------:R-:W-:-:S05]  /*20c0*/  @!P3 IMAD R167, R88, R153, R164 ;  /* 0x0000009958a7b224 */ /* 0x000fca00078e02a4 */
[----:B------:R1:W-:Y:S01]  /*20d0*/  @!P3 STG.E.U8 desc[UR36][R158.64], R167 ;  /* 0x000000a79e00b986 */ /* 0x0003e2000c101124 */
[----:B------:R-:W-:Y:S06]  /*20e0*/  @P4 BRA `(.L_x_33) ;  /* 0x00000000000c4947 */ /* 0x000fec0003800000 */
[----:B--2---:R-:W1:Y:S02]  /*20f0*/  LDG.E.U8 R155, desc[UR36][R22.64+0x1] ;  /* 0x00000124169b7981 */ /* 0x004e64000c1e1100 */
[----:B-1----:R-:W-:-:S05]  /*2100*/  PRMT R167, R155, 0x8880, RZ ;  /* 0x000088809ba77816 */ /* 0x002fca00000000ff */
[----:B------:R-:W-:-:S07]  /*2110*/  IMAD R164, R167, R154, RZ ;  /* 0x0000009aa7a47224 */ /* 0x000fce00078e02ff */
.L_x_33:
[----:B------:R-:W-:Y:S05]  /*2120*/  BSYNC B1 ;  /* 0x0000000000017941 */ /* 0x000fea0003800000 */
.L_x_32:
[----:B------:R-:W-:Y:S01]  /*2130*/  @!P4 IMAD R89, R89, R153, R164 ;  /* 0x000000995959c224 */ /* 0x000fe200078e02a4 */
[----:B------:R-:W-:Y:S04]  /*2140*/  BSSY B1, `(.L_x_34) ;  /* 0x0000006000017945 */ /* 0x000fe80003800000 */
[----:B------:R3:W-:Y:S01]  /*2150*/  @!P4 STG.E.U8 desc[UR36][R158.64+0x1], R89 ;  /* 0x000001599e00c986 */ /* 0x0007e2000c101124 */
[----:B------:R-:W-:Y:S05]  /*2160*/  @P2 BRA `(.L_x_35) ;  /* 0x00000000000c2947 */ /* 0x000fea0003800000 */
[----:B--2---:R-:W3:Y:S02]  /*2170*/  LDG.E.U8 R155, desc[UR36][R162.64] ;  /* 0x00000024a29b7981 */ /* 0x004ee4000c1e1100 */
[----:B---3--:R-:W-:-:S05]  /*2180*/  PRMT R89, R155, 0x8880, RZ ;  /* 0x000088809b597816 */ /* 0x008fca00000000ff */
[----:B------:R-:W-:-:S07]  /*2190*/  IMAD R164, R89, R154, RZ ;  /* 0x0000009a59a47224 */ /* 0x000fce00078e02ff */
.L_x_35:
[----:B------:R-:W-:Y:S05]  /*21a0*/  BSYNC B1 ;  /* 0x0000000000017941 */ /* 0x000fea0003800000 */
.L_x_34:
[C---:B------:R-:W-:Y:S01]  /*21b0*/  ISETP.LT.OR P4, PT, R3.reuse, 0x2, !P1 ;  /* 0x000000020300780c */ /* 0x040fe20004f81670 */
[----:B---3--:R-:W-:Y:S01]  /*21c0*/  @!P2 IMAD R89, R90, R153, R164 ;  /* 0x000000995a59a224 */ /* 0x008fe200078e02a4 */
[----:B------:R-:W-:Y:S01]  /*21d0*/  BSSY B1, `(.L_x_36) ;  /* 0x0000009000017945 */ /* 0x000fe20003800000 */
[C---:B------:R-:W-:Y:S02]  /*21e0*/  ISETP.LT.OR P3, PT, R3.reuse, 0x9, !P0 ;  /* 0x000000090300780c */ /* 0x040fe40004761670 */
[C---:B------:R-:W-:Y:S01]  /*21f0*/  ISETP.LT.OR P5, PT, R3.reuse, 0xa, !P0 ;  /* 0x0000000a0300780c */ /* 0x040fe200047a1670 */
[----:B------:R3:W-:Y:S01]  /*2200*/  @!P2 STG.E.U8 desc[UR36][R8.64], R89 ;  /* 0x000000590800a986 */ /* 0x0007e2000c101124 */
[----:B------:R-:W-:-:S06]  /*2210*/  ISETP.LT.OR P2, PT, R3, 0x9, !P1 ;  /* 0x000000090300780c */ /* 0x000fcc0004f41670 */
[----:B------:R-:W-:Y:S07]  /*2220*/  @P4 BRA `(.L_x_37) ;  /* 0x00000000000c4947 */ /* 0x000fee0003800000 */
[----:B--2---:R-:W3:Y:S02]  /*2230*/  LDG.E.U8 R155, desc[UR36][R162.64+0x1] ;  /* 0x00000124a29b7981 */ /* 0x004ee4000c1e1100 */
[----:B---3--:R-:W-:-:S05]  /*2240*/  PRMT R89, R155, 0x8880, RZ ;  /* 0x000088809b597816 */ /* 0x008fca00000000ff */
[----:B------:R-:W-:-:S07]  /*2250*/  IMAD R164, R89, R154, RZ ;  /* 0x0000009a59a47224 */ /* 0x000fce00078e02ff */
.L_x_37:
[----:B------:R-:W-:Y:S05]  /*2260*/  BSYNC B1 ;  /* 0x0000000000017941 */ /* 0x000fea0003800000 */
.L_x_36:
[----:B------:R-:W-:Y:S01]  /*2270*/  @!P4 IMAD R91, R91, R153, R164 ;  /* 0x000000995b5bc224 */ /* 0x000fe200078e02a4 */
[----:B------:R-:W-:Y:S04]  /*2280*/  BSSY B1, `(.L_x_38) ;  /* 0x0000006000017945 */ /* 0x000fe80003800000 */
[----:B------:R4:W-:Y:S01]  /*2290*/  @!P4 STG.E.U8 desc[UR36][R8.64+0x1], R91 ;  /* 0x0000015b0800c986 */ /* 0x0009e2000c101124 */
[----:B------:R-:W-:Y:S05]  /*22a0*/  @P3 BRA `(.L_x_39) ;  /* 0x00000000000c3947 */ /* 0x000fea0003800000 */
[----:B--2---:R-:W3:Y:S02]  /*22b0*/  LDG.E.U8 R155, desc[UR36][R22.64+0x8] ;  /* 0x00000824169b7981 */ /* 0x004ee4000c1e1100 */
[----:B---3--:R-:W-:-:S05]  /*22c0*/  PRMT R89, R155, 0x8880, RZ ;  /* 0x000088809b597816 */ /* 0x008fca00000000ff */
[----:B------:R-:W-:-:S07]  /*22d0*/  IMAD R164, R89, R154, RZ ;  /* 0x0000009a59a47224 */ /* 0x000fce00078e02ff */
.L_x_39:
[----:B------:R-:W-:Y:S05]  /*22e0*/  BSYNC B1 ;  /* 0x0000000000017941 */ /* 0x000fea0003800000 */
.L_x_38:
[----:B---3--:R-:W-:Y:S01]  /*22f0*/  @!P3 IMAD R89, R92, R153, R164 ;  /* 0x000000995c59b224 */ /* 0x008fe200078e02a4 */
[----:B------:R-:W-:Y:S04]  /*2300*/  BSSY B1, `(.L_x_40) ;  /* 0x0000006000017945 */ /* 0x000fe80003800000 */
[----:B------:R3:W-:Y:S01]  /*2310*/  @!P3 STG.E.U8 desc[UR36][R158.64+0x8], R89 ;  /* 0x000008599e00b986 */ /* 0x0007e2000c101124 */
[----:B------:R-:W-:Y:S05]  /*2320*/  @P5 BRA `(.L_x_41) ;  /* 0x00000000000c5947 */ /* 0x000fea0003800000 */
[----:B--2---:R-:W3:Y:S02]  /*2330*/  LDG.E.U8 R155, desc[UR36][R22.64+0x9] ;  /* 0x00000924169b7981 */ /* 0x004ee4000c1e1100 */
[----:B---3--:R-:W-:-:S05]  /*2340*/  PRMT R89, R155, 0x8880, RZ ;  /* 0x000088809b597816 */ /* 0x008fca00000000ff */
[----:B------:R-:W-:-:S07]  /*2350*/  IMAD R164, R89, R154, RZ ;  /* 0x0000009a59a47224 */ /* 0x000fce00078e02ff */
.L_x_41:
[----:B------:R-:W-:Y:S05]  /*2360*/  BSYNC B1 ;  /* 0x0000000000017941 */ /* 0x000fea0003800000 */
.L_x_40:
[----:B------:R-:W-:Y:S01]  /*2370*/  @!P5 IMAD R93, R93, R153, R164 ;  /* 0x000000995d5dd224 */ /* 0x000fe200078e02a4 */
[----:B------:R-:W-:Y:S04]  /*2380*/  BSSY B1, `(.L_x_42) ;  /* 0x0000006000017945 */ /* 0x000fe80003800000 */
[----:B------:R0:W-:Y:S01]  /*2390*/  @!P5 STG.E.U8 desc[UR36][R158.64+0x9], R93 ;  /* 0x0000095d9e00d986 */ /* 0x0001e2000c101124 */
[----:B------:R-:W-:Y:S05]  /*23a0*/  @P2 BRA `(.L_x_43) ;  /* 0x00000000000c2947 */ /* 0x000fea0003800000 */
[----:B--2---:R-:W3:Y:S02]  /*23b0*/  LDG.E.U8 R155, desc[UR36][R162.64+0x8] ;  /* 0x00000824a29b7981 */ /* 0x004ee4000c1e1100 */
[----:B---3--:R-:W-:-:S05]  /*23c0*/  PRMT R89, R155, 0x8880, RZ ;  /* 0x000088809b597816 */ /* 0x008fca00000000ff */
[----:B------:R-:W-:-:S07]  /*23d0*/  IMAD R164, R89, R154, RZ ;  /* 0x0000009a59a47224 */ /* 0x000fce00078e02ff */
.L_x_43:
[----:B------:R-:W-:Y:S05]  /*23e0*/  BSYNC B1 ;  /* 0x0000000000017941 */ /* 0x000fea0003800000 */
.L_x_42:
        /* <DEDUP_REMOVED lines=11> */
.L_x_45:
[----:B------:R-:W-:Y:S05]  /*24a0*/  BSYNC B1 ;  /* 0x0000000000017941 */ /* 0x000fea0003800000 */
.L_x_44:
[----:B------:R-:W-:Y:S01]  /*24b0*/  @!P4 IMAD R95, R95, R153, R164 ;  /* 0x000000995f5fc224 */ /* 0x000fe200078e02a4 */
[----:B------:R-:W-:Y:S04]  /*24c0*/  BSSY B1, `(.L_x_46) ;  /* 0x0000006000017945 */ /* 0x000fe80003800000 */
[----:B------:R0:W-:Y:S01]  /*24d0*/  @!P4 STG.E.U8 desc[UR36][R8.64+0x9], R95 ;  /* 0x0000095f0800c986 */ /* 0x0001e2000c101124 */
[----:B------:R-:W-:Y:S05]  /*24e0*/  @P3 BRA `(.L_x_47) ;  /* 0x00000000000c3947 */ /* 0x000fea0003800000 */
[----:B--2---:R-:W3:Y:S02]  /*24f0*/  LDG.E.U8 R155, desc[UR36][R22.64+0x10] ;  /* 0x00001024169b7981 */ /* 0x004ee4000c1e1100 */
[----:B---3--:R-:W-:-:S05]  /*2500*/  PRMT R89, R155, 0x8880, RZ ;  /* 0x000088809b597816 */ /* 0x008fca00000000ff */
[----:B------:R-:W-:-:S07]  /*2510*/  IMAD R164, R89, R154, RZ ;  /* 0x0000009a59a47224 */ /* 0x000fce00078e02ff */
.L_x_47:
[----:B------:R-:W-:Y:S05]  /*2520*/  BSYNC B1 ;  /* 0x0000000000017941 */ /* 0x000fea0003800000 */
.L_x_46:
[----:B---3--:R-:W-:Y:S01]  /*2530*/  @!P3 IMAD R89, R96, R153, R164 ;  /* 0x000000996059b224 */ /* 0x008fe200078e02a4 */
[----:B------:R-:W-:Y:S04]  /*2540*/  BSSY B1, `(.L_x_48) ;  /* 0x0000006000017945 */ /* 0x000fe80003800000 */
[----:B------:R3:W-:Y:S01]  /*2550*/  @!P3 STG.E.U8 desc[UR36][R158.64+0x10], R89 ;  /* 0x000010599e00b986 */ /* 0x0007e2000c101124 */
[----:B------:R-:W-:Y:S05]  /*2560*/  @P5 BRA `(.L_x_49) ;  /* 0x00000000000c5947 */ /* 0x000fea0003800000 */
[----:B--2---:R-:W3:Y:S02]  /*2570*/  LDG.E.U8 R155, desc[UR36][R22.64+0x11] ;  /* 0x00001124169b7981 */ /* 0x004ee4000c1e1100 */
[----:B---3--:R-:W-:-:S05]  /*2580*/  PRMT R89, R155, 0x8880, RZ ;  /* 0x000088809b597816 */ /* 0x008fca00000000ff */
[----:B------:R-:W-:-:S07]  /*2590*/  IMAD R164, R89, R154, RZ ;  /* 0x0000009a59a47224 */ /* 0x000fce00078e02ff */
.L_x_49:
[----:B------:R-:W-:Y:S05]  /*25a0*/  BSYNC B1 ;  /* 0x0000000000017941 */ /* 0x000fea0003800000 */
.L_x_48:
[----:B------:R-:W-:Y:S01]  /*25b0*/  @!P5 IMAD R97, R97, R153, R164 ;  /* 0x000000996161d224 */ /* 0x000fe200078e02a4 */
[----:B------:R-:W-:Y:S04]  /*25c0*/  BSSY B1, `(.L_x_50) ;  /* 0x0000006000017945 */ /* 0x000fe80003800000 */
[----:B------:R0:W-:Y:S01]  /*25d0*/  @!P5 STG.E.U8 desc[UR36][R158.64+0x11], R97 ;  /* 0x000011619e00d986 */ /* 0x0001e2000c101124 */
[----:B------:R-:W-:Y:S05]  /*25e0*/  @P2 BRA `(.L_x_51) ;  /* 0x00000000000c2947 */ /* 0x000fea0003800000 */
[----:B--2---:R-:W3:Y:S02]  /*25f0*/  LDG.E.U8 R155, desc[UR36][R162.64+0x10] ;  /* 0x00001024a29b7981 */ /* 0x004ee4000c1e1100 */
[----:B---3--:R-:W-:-:S05]  /*2600*/  PRMT R89, R155, 0x8880, RZ ;  /* 0x000088809b597816 */ /* 0x008fca00000000ff */
[----:B------:R-:W-:-:S07]  /*2610*/  IMAD R164, R89, R154, RZ ;  /* 0x0000009a59a47224 */ /* 0x000fce00078e02ff */
.L_x_51:
[----:B------:R-:W-:Y:S05]  /*2620*/  BSYNC B1 ;  /* 0x0000000000017941 */ /* 0x000fea0003800000 */
.L_x_50:
        /* <DEDUP_REMOVED lines=11> */
.L_x_53:
[----:B------:R-:W-:Y:S05]  /*26e0*/  BSYNC B1 ;  /* 0x0000000000017941 */ /* 0x000fea0003800000 */
.L_x_52:
[----:B------:R-:W-:Y:S01]  /*26f0*/  @!P4 IMAD R99, R99, R153, R164 ;  /* 0x000000996363c224 */ /* 0x000fe200078e02a4 */
[----:B------:R-:W-:Y:S04]  /*2700*/  BSSY B1, `(.L_x_54) ;  /* 0x0000006000017945 */ /* 0x000fe80003800000 */
[----:B------:R0:W-:Y:S01]  /*2710*/  @!P4 STG.E.U8 desc[UR36][R8.64+0x11], R99 ;  /* 0x000011630800c986 */ /* 0x0001e2000c101124 */
[----:B------:R-:W-:Y:S05]  /*2720*/  @P3 BRA `(.L_x_55) ;  /* 0x00000000000c3947 */ /* 0x000fea0003800000 */
[----:B--2---:R-:W3:Y:S02]  /*2730*/  LDG.E.U8 R155, desc[UR36][R22.64+0x18] ;  /* 0x00001824169b7981 */ /* 0x004ee4000c1e1100 */
[----:B---3--:R-:W-:-:S05]  /*2740*/  PRMT R89, R155, 0x8880, RZ ;  /* 0x000088809b597816 */ /* 0x008fca00000000ff */
[----:B------:R-:W-:-:S07]  /*2750*/  IMAD R164, R89, R154, RZ ;  /* 0x0000009a59a47224 */ /* 0x000fce00078e02ff */
.L_x_55:
[----:B------:R-:W-:Y:S05]  /*2760*/  BSYNC B1 ;  /* 0x0000000000017941 */ /* 0x000fea0003800000 */
.L_x_54:
[----:B---3--:R-:W-:Y:S01]  /*2770*/  @!P3 IMAD R89, R100, R153, R164 ;  /* 0x000000996459b224 */ /* 0x008fe200078e02a4 */
[----:B------:R-:W-:Y:S04]  /*2780*/  BSSY B1, `(.L_x_56) ;  /* 0x0000006000017945 */ /* 0x000fe80003800000 */
[----:B------:R3:W-:Y:S01]  /*2790*/  @!P3 STG.E.U8 desc[UR36][R158.64+0x18], R89 ;  /* 0x000018599e00b986 */ /* 0x0007e2000c101124 */
[----:B------:R-:W-:Y:S05]  /*27a0*/  @P5 BRA `(.L_x_57) ;  /* 0x00000000000c5947 */ /* 0x000fea0003800000 */
[----:B--2---:R-:W3:Y:S02]  /*27b0*/  LDG.E.U8 R155, desc[UR36][R22.64+0x19] ;  /* 0x00001924169b7981 */ /* 0x004ee4000c1e1100 */
[----:B---3--:R-:W-:-:S05]  /*27c0*/  PRMT R89, R155, 0x8880, RZ ;  /* 0x000088809b597816 */ /* 0x008fca00000000ff */
[----:B------:R-:W-:-:S07]  /*27d0*/  IMAD R164, R89, R154, RZ ;  /* 0x0000009a59a47224 */ /* 0x000fce00078e02ff */
.L_x_57:
[----:B------:R-:W-:Y:S05]  /*27e0*/  BSYNC B1 ;  /* 0x0000000000017941 */ /* 0x000fea0003800000 */
.L_x_56:
[----:B------:R-:W-:Y:S01]  /*27f0*/  @!P5 IMAD R101, R101, R153, R164 ;  /* 0x000000996565d224 */ /* 0x000fe200078e02a4 */
[----:B------:R-:W-:Y:S04]  /*2800*/  BSSY B1, `(.L_x_58) ;  /* 0x0000006000017945 */ /* 0x000fe80003800000 */
[----:B------:R0:W-:Y:S01]  /*2810*/  @!P5 STG.E.U8 desc[UR36][R158.64+0x19], R101 ;  /* 0x000019659e00d986 */ /* 0x0001e2000c101124 */
[----:B------:R-:W-:Y:S05]  /*2820*/  @P2 BRA `(.L_x_59) ;  /* 0x00000000000c2947 */ /* 0x000fea0003800000 */
[----:B--2---:R-:W3:Y:S02]  /*2830*/  LDG.E.U8 R155, desc[UR36][R162.64+0x18] ;  /* 0x00001824a29b7981 */ /* 0x004ee4000c1e1100 */
[----:B---3--:R-:W-:-:S05]  /*2840*/  PRMT R89, R155, 0x8880, RZ ;  /* 0x000088809b597816 */ /* 0x008fca00000000ff */
[----:B------:R-:W-:-:S07]  /*2850*/  IMAD R164, R89, R154, RZ ;  /* 0x0000009a59a47224 */ /* 0x000fce00078e02ff */
.L_x_59:
[----:B------:R-:W-:Y:S05]  /*2860*/  BSYNC B1 ;  /* 0x0000000000017941 */ /* 0x000fea0003800000 */
.L_x_58:
        /* <DEDUP_REMOVED lines=11> */
.L_x_61:
[----:B------:R-:W-:Y:S05]  /*2920*/  BSYNC B1 ;  /* 0x0000000000017941 */ /* 0x000fea0003800000 */
.L_x_60:
[----:B------:R-:W-:Y:S01]  /*2930*/  @!P4 IMAD R103, R103, R153, R164 ;  /* 0x000000996767c224 */ /* 0x000fe200078e02a4 */
[----:B------:R-:W-:Y:S04]  /*2940*/  BSSY B1, `(.L_x_62) ;  /* 0x0000006000017945 */ /* 0x000fe80003800000 */
[----:B------:R0:W-:Y:S01]  /*2950*/  @!P4 STG.E.U8 desc[UR36][R8.64+0x19], R103 ;  /* 0x000019670800c986 */ /* 0x0001e2000c101124 */
[----:B------:R-:W-:Y:S05]  /*2960*/  @P3 BRA `(.L_x_63) ;  /* 0x00000000000c3947 */ /* 0x000fea0003800000 */
[----:B--2---:R-:W3:Y:S02]  /*2970*/  LDG.E.U8 R155, desc[UR36][R22.64+0x20] ;  /* 0x00002024169b7981 */ /* 0x004ee4000c1e1100 */
[----:B---3--:R-:W-:-:S05]  /*2980*/  PRMT R89, R155, 0x8880, RZ ;  /* 0x000088809b597816 */ /* 0x008fca00000000ff */
[----:B------:R-:W-:-:S07]  /*2990*/  IMAD R164, R89, R154, RZ ;  /* 0x0000009a59a47224 */ /* 0x000fce00078e02ff */
.L_x_63:
[----:B------:R-:W-:Y:S05]  /*29a0*/  BSYNC B1 ;  /* 0x0000000000017941 */ /* 0x000fea0003800000 */
.L_x_62:
[----:B---3--:R-:W-:Y:S01]  /*29b0*/  @!P3 IMAD R89, R104, R153, R164 ;  /* 0x000000996859b224 */ /* 0x008fe200078e02a4 */
[----:B------:R-:W-:Y:S04]  /*29c0*/  BSSY B1, `(.L_x_64) ;  /* 0x0000006000017945 */ /* 0x000fe80003800000 */
[----:B------:R3:W-:Y:S01]  /*29d0*/  @!P3 STG.E.U8 desc[UR36][R158.64+0x20], R89 ;  /* 0x000020599e00b986 */ /* 0x0007e2000c101124 */
[----:B------:R-:W-:Y:S05]  /*29e0*/  @P5 BRA `(.L_x_65) ;  /* 0x00000000000c5947 */ /* 0x000fea0003800000 */
[----:B--2---:R-:W3:Y:S02]  /*29f0*/  LDG.E.U8 R155, desc[UR36][R22.64+0x21] ;  /* 0x00002124169b7981 */ /* 0x004ee4000c1e1100 */
[----:B---3--:R-:W-:-:S05]  /*2a00*/  PRMT R89, R155, 0x8880, RZ ;  /* 0x000088809b597816 */ /* 0x008fca00000000ff */
[----:B------:R-:W-:-:S07]  /*2a10*/  IMAD R164, R89, R154, RZ ;  /* 0x0000009a59a47224 */ /* 0x000fce00078e02ff */
.L_x_65:
[----:B------:R-:W-:Y:S05]  /*2a20*/  BSYNC B1 ;  /* 0x0000000000017941 */ /* 0x000fea0003800000 */
.L_x_64:
[----:B------:R-:W-:Y:S01]  /*2a30*/  @!P5 IMAD R105, R105, R153, R164 ;  /* 0x000000996969d224 */ /* 0x000fe200078e02a4 */
[----:B------:R-:W-:Y:S04]  /*2a40*/  BSSY B1, `(.L_x_66) ;  /* 0x0000006000017945 */ /* 0x000fe80003800000 */
[----:B------:R0:W-:Y:S01]  /*2a50*/  @!P5 STG.E.U8 desc[UR36][R158.64+0x21], R105 ;  /* 0x000021699e00d986 */ /* 0x0001e2000c101124 */
[----:B------:R-:W-:Y:S05]  /*2a60*/  @P2 BRA `(.L_x_67) ;  /* 0x00000000000c2947 */ /* 0x000fea0003800000 */
[----:B--2---:R-:W3:Y:S02]  /*2a70*/  LDG.E.U8 R155, desc[UR36][R162.64+0x20] ;  /* 0x00002024a29b7981 */ /* 0x004ee4000c1e1100 */
[----:B---3--:R-:W-:-:S05]  /*2a80*/  PRMT R89, R155, 0x8880, RZ ;  /* 0x000088809b597816 */ /* 0x008fca00000000ff */
[----:B------:R-:W-:-:S07]  /*2a90*/  IMAD R164, R89, R154, RZ ;  /* 0x0000009a59a47224 */ /* 0x000fce00078e02ff */
.L_x_67:
[----:B------:R-:W-:Y:S05]  /*2aa0*/  BSYNC B1 ;  /* 0x0000000000017941 */ /* 0x000fea0003800000 */
.L_x_66:
        /* <DEDUP_REMOVED lines=11> */
.L_x_69:
[----:B------:R-:W-:Y:S05]  /*2b60*/  BSYNC B1 ;  /* 0x0000000000017941 */ /* 0x000fea0003800000 */
.L_x_68:
[----:B------:R-:W-:Y:S01]  /*2b70*/  @!P4 IMAD R107, R107, R153, R164 ;  /* 0x000000996b6bc224 */ /* 0x000fe200078e02a4 */
[----:B------:R-:W-:Y:S04]  /*2b80*/  BSSY B1, `(.L_x_70) ;  /* 0x0000006000017945 */ /* 0x000fe80003800000 */
[----:B------:R0:W-:Y:S01]  /*2b90*/  @!P4 STG.E.U8 desc[UR36][R8.64+0x21], R107 ;  /* 0x0000216b0800c986 */ /* 0x0001e2000c101124 */
[----:B------:R-:W-:Y:S05]  /*2ba0*/  @P3 BRA `(.L_x_71) ;  /* 0x00000000000c3947 */ /* 0x000fea0003800000 */
[----:B--2---:R-:W3:Y:S02]  /*2bb0*/  LDG.E.U8 R155, desc[UR36][R22.64+0x28] ;  /* 0x00002824169b7981 */ /* 0x004ee4000c1e1100 */
[----:B---3--:R-:W-:-:S05]  /*2bc0*/  PRMT R89, R155, 0x8880, RZ ;  /* 0x000088809b597816 */ /* 0x008fca00000000ff */
[----:B------:R-:W-:-:S07]  /*2bd0*/  IMAD R164, R89, R154, RZ ;  /* 0x0000009a59a47224 */ /* 0x000fce00078e02ff */
.L_x_71:
[----:B------:R-:W-:Y:S05]  /*2be0*/  BSYNC B1 ;  /* 0x0000000000017941 */ /* 0x000fea0003800000 */
.L_x_70:
[----:B---3--:R-:W-:Y:S01]  /*2bf0*/  @!P3 IMAD R89, R108, R153, R164 ;  /* 0x000000996c59b224 */ /* 0x008fe200078e02a4 */
[----:B------:R-:W-:Y:S04]  /*2c00*/  BSSY B1, `(.L_x_72) ;  /* 0x0000006000017945 */ /* 0x000fe80003800000 */
[----:B------:R3:W-:Y:S01]  /*2c10*/  @!P3 STG.E.U8 desc[UR36][R158.64+0x28], R89 ;  /* 0x000028599e00b986 */ /* 0x0007e2000c101124 */
[----:B------:R-:W-:Y:S05]  /*2c20*/  @P5 BRA `(.L_x_73) ;  /* 0x00000000000c5947 */ /* 0x000fea0003800000 */
[----:B--2---:R-:W3:Y:S02]  /*2c30*/  LDG.E.U8 R155, desc[UR36][R22.64+0x29] ;  /* 0x00002924169b7981 */ /* 0x004ee4000c1e1100 */
[----:B---3--:R-:W-:-:S05]  /*2c40*/  PRMT R89, R155, 0x8880, RZ ;  /* 0x000088809b597816 */ /* 0x008fca00000000ff */
[----:B------:R-:W-:-:S07]  /*2c50*/  IMAD R164, R89, R154, RZ ;  /* 0x0000009a59a47224 */ /* 0x000fce00078e02ff */
.L_x_73:
[----:B------:R-:W-:Y:S05]  /*2c60*/  BSYNC B1 ;  /* 0x0000000000017941 */ /* 0x000fea0003800000 */
.L_x_72:
[----:B------:R-:W-:Y:S01]  /*2c70*/  @!P5 IMAD R109, R109, R153, R164 ;  /* 0x000000996d6dd224 */ /* 0x000fe200078e02a4 */
[----:B------:R-:W-:Y:S04]  /*2c80*/  BSSY B1, `(.L_x_74) ;  /* 0x0000006000017945 */ /* 0x000fe80003800000 */
[----:B------:R0:W-:Y:S01]  /*2c90*/  @!P5 STG.E.U8 desc[UR36][R158.64+0x29], R109 ;  /* 0x0000296d9e00d986 */ /* 0x0001e2000c101124 */
[----:B------:R-:W-:Y:S05]  /*2ca0*/  @P2 BRA `(.L_x_75) ;  /* 0x00000000000c2947 */ /* 0x000fea0003800000 */
[----:B--2---:R-:W3:Y:S02]  /*2cb0*/  LDG.E.U8 R155, desc[UR36][R162.64+0x28] ;  /* 0x00002824a29b7981 */ /* 0x004ee4000c1e1100 */
[----:B---3--:R-:W-:-:S05]  /*2cc0*/  PRMT R89, R155, 0x8880, RZ ;  /* 0x000088809b597816 */ /* 0x008fca00000000ff */
[----:B------:R-:W-:-:S07]  /*2cd0*/  IMAD R164, R89, R154, RZ ;  /* 0x0000009a59a47224 */ /* 0x000fce00078e02ff */
.L_x_75:
[----:B------:R-:W-:Y:S05]  /*2ce0*/  BSYNC B1 ;  /* 0x0000000000017941 */ /* 0x000fea0003800000 */
.L_x_74:
        /* <DEDUP_REMOVED lines=11> */
.L_x_77:
[----:B------:R-:W-:Y:S05]  /*2da0*/  BSYNC B1 ;  /* 0x0000000000017941 */ /* 0x000fea0003800000 */
.L_x_76:
[----:B------:R-:W-:Y:S01]  /*2db0*/  @!P4 IMAD R111, R111, R153, R164 ;  /* 0x000000996f6fc224 */ /* 0x000fe200078e02a4 */
[----:B------:R-:W-:Y:S04]  /*2dc0*/  BSSY B1, `(.L_x_78) ;  /* 0x0000006000017945 */ /* 0x000fe80003800000 */
[----:B------:R0:W-:Y:S01]  /*2dd0*/  @!P4 STG.E.U8 desc[UR36][R8.64+0x29], R111 ;  /* 0x0000296f0800c986 */ /* 0x0001e2000c101124 */
[----:B------:R-:W-:Y:S05]  /*2de0*/  @P3 BRA `(.L_x_79) ;  /* 0x00000000000c3947 */ /* 0x000fea0003800000 */
[----:B--2---:R-:W3:Y:S02]  /*2df0*/  LDG.E.U8 R155, desc[UR36][R22.64+0x30] ;  /* 0x00003024169b7981 */ /* 0x004ee4000c1e1100 */
[----:B---3--:R-:W-:-:S05]  /*2e00*/  PRMT R89, R155, 0x8880, RZ ;  /* 0x000088809b597816 */ /* 0x008fca00000000ff */
[----:B------:R-:W-:-:S07]  /*2e10*/  IMAD R164, R89, R154, RZ ;  /* 0x0000009a59a47224 */ /* 0x000fce00078e02ff */
.L_x_79:
[----:B------:R-:W-:Y:S05]  /*2e20*/  BSYNC B1 ;  /* 0x0000000000017941 */ /* 0x000fea0003800000 */
.L_x_78:
[----:B---3--:R-:W-:Y:S01]  /*2e30*/  @!P3 IMAD R89, R112, R153, R164 ;  /* 0x000000997059b224 */ /* 0x008fe200078e02a4 */
[----:B------:R-:W-:Y:S04]  /*2e40*/  BSSY B1, `(.L_x_80) ;  /* 0x0000006000017945 */ /* 0x000fe80003800000 */
[----:B------:R3:W-:Y:S01]  /*2e50*/  @!P3 STG.E.U8 desc[UR36][R158.64+0x30], R89 ;  /* 0x000030599e00b986 */ /* 0x0007e2000c101124 */
[----:B------:R-:W-:Y:S05]  /*2e60*/  @P5 BRA `(.L_x_81) ;  /* 0x00000000000c5947 */ /* 0x000fea0003800000 */
[----:B--2---:R-:W3:Y:S02]  /*2e70*/  LDG.E.U8 R155, desc[UR36][R22.64+0x31] ;  /* 0x00003124169b7981 */ /* 0x004ee4000c1e1100 */
[----:B---3--:R-:W-:-:S05]  /*2e80*/  PRMT R89, R155, 0x8880, RZ ;  /* 0x000088809b597816 */ /* 0x008fca00000000ff */
[----:B------:R-:W-:-:S07]  /*2e90*/  IMAD R164, R89, R154, RZ ;  /* 0x0000009a59a47224 */ /* 0x000fce00078e02ff */
.L_x_81:
[----:B------:R-:W-:Y:S05]  /*2ea0*/  BSYNC B1 ;  /* 0x0000000000017941 */ /* 0x000fea0003800000 */
.L_x_80:
[----:B------:R-:W-:Y:S01]  /*2eb0*/  @!P5 IMAD R113, R113, R153, R164 ;  /* 0x000000997171d224 */ /* 0x000fe200078e02a4 */
[----:B------:R-:W-:Y:S04]  /*2ec0*/  BSSY B1, `(.L_x_82) ;  /* 0x0000006000017945 */ /* 0x000fe80003800000 */
[----:B------:R0:W-:Y:S01]  /*2ed0*/  @!P5 STG.E.U8 desc[UR36][R158.64+0x31], R113 ;  /* 0x000031719e00d986 */ /* 0x0001e2000c101124 */
[----:B------:R-:W-:Y:S05]  /*2ee0*/  @P2 BRA `(.L_x_83) ;  /* 0x00000000000c2947 */ /* 0x000fea0003800000 */
[----:B--2---:R-:W3:Y:S02]  /*2ef0*/  LDG.E.U8 R155, desc[UR36][R162.64+0x30] ;  /* 0x00003024a29b7981 */ /* 0x004ee4000c1e1100 */
[----:B---3--:R-:W-:-:S05]  /*2f00*/  PRMT R89, R155, 0x8880, RZ ;  /* 0x000088809b597816 */ /* 0x008fca00000000ff */
[----:B------:R-:W-:-:S07]  /*2f10*/  IMAD R164, R89, R154, RZ ;  /* 0x0000009a59a47224 */ /* 0x000fce00078e02ff */
.L_x_83:
[----:B------:R-:W-:Y:S05]  /*2f20*/  BSYNC B1 ;  /* 0x0000000000017941 */ /* 0x000fea0003800000 */
.L_x_82:
        /* <DEDUP_REMOVED lines=11> */
.L_x_85:
[----:B------:R-:W-:Y:S05]  /*2fe0*/  BSYNC B1 ;  /* 0x0000000000017941 */ /* 0x000fea0003800000 */
.L_x_84:
[----:B------:R-:W-:Y:S01]  /*2ff0*/  @!P4 IMAD R115, R115, R153, R164 ;  /* 0x000000997373c224 */ /* 0x000fe200078e02a4 */
[----:B------:R-:W-:Y:S04]  /*3000*/  BSSY B1, `(.L_x_86) ;  /* 0x0000006000017945 */ /* 0x000fe80003800000 */
[----:B------:R0:W-:Y:S01]  /*3010*/  @!P4 STG.E.U8 desc[UR36][R8.64+0x31], R115 ;  /* 0x000031730800c986 */ /* 0x0001e2000c101124 */
[----:B------:R-:W-:Y:S05]  /*3020*/  @P3 BRA `(.L_x_87) ;  /* 0x00000000000c3947 */ /* 0x000fea0003800000 */
[----:B--2---:R-:W3:Y:S02]  /*3030*/  LDG.E.U8 R155, desc[UR36][R22.64+0x38] ;  /* 0x00003824169b7981 */ /* 0x004ee4000c1e1100 */
[----:B---3--:R-:W-:-:S05]  /*3040*/  PRMT R89, R155, 0x8880, RZ ;  /* 0x000088809b597816 */ /* 0x008fca00000000ff */
[----:B------:R-:W-:-:S07]  /*3050*/  IMAD R164, R89, R154, RZ ;  /* 0x0000009a59a47224 */ /* 0x000fce00078e02ff */
.L_x_87:
[----:B------:R-:W-:Y:S05]  /*3060*/  BSYNC B1 ;  /* 0x0000000000017941 */ /* 0x000fea0003800000 */
.L_x_86:
[----:B---3--:R-:W-:Y:S01]  /*3070*/  @!P3 IMAD R89, R116, R153, R164 ;  /* 0x000000997459b224 */ /* 0x008fe200078e02a4 */
[----:B------:R-:W-:Y:S04]  /*3080*/  BSSY B1, `(.L_x_88) ;  /* 0x0000006000017945 */ /* 0x000fe80003800000 */
[----:B------:R3:W-:Y:S01]  /*3090*/  @!P3 STG.E.U8 desc[UR36][R158.64+0x38], R89 ;  /* 0x000038599e00b986 */ /* 0x0007e2000c101124 */
[----:B------:R-:W-:Y:S05]  /*30a0*/  @P5 BRA `(.L_x_89) ;  /* 0x00000000000c5947 */ /* 0x000fea0003800000 */
[----:B--2---:R-:W3:Y:S02]  /*30b0*/  LDG.E.U8 R155, desc[UR36][R22.64+0x39] ;  /* 0x00003924169b7981 */ /* 0x004ee4000c1e1100 */
[----:B---3--:R-:W-:-:S05]  /*30c0*/  PRMT R89, R155, 0x8880, RZ ;  /* 0x000088809b597816 */ /* 0x008fca00000000ff */
[----:B------:R-:W-:-:S07]  /*30d0*/  IMAD R164, R89, R154, RZ ;  /* 0x0000009a59a47224 */ /* 0x000fce00078e02ff */
.L_x_89:
[----:B------:R-:W-:Y:S05]  /*30e0*/  BSYNC B1 ;  /* 0x0000000000017941 */ /* 0x000fea0003800000 */
.L_x_88:
[----:B------:R-:W-:Y:S01]  /*30f0*/  @!P5 IMAD R117, R117, R153, R164 ;  /* 0x000000997575d224 */ /* 0x000fe200078e02a4 */
[----:B------:R-:W-:Y:S04]  /*3100*/  BSSY B1, `(.L_x_90) ;  /* 0x0000006000017945 */ /* 0x000fe80003800000 */
[----:B------:R0:W-:Y:S01]  /*3110*/  @!P5 STG.E.U8 desc[UR36][R158.64+0x39], R117 ;  /* 0x000039759e00d986 */ /* 0x0001e2000c101124 */
[----:B------:R-:W-:Y:S05]  /*3120*/  @P2 BRA `(.L_x_91) ;  /* 0x00000000000c2947 */ /* 0x000fea0003800000 */
[----:B--2---:R-:W3:Y:S02]  /*3130*/  LDG.E.U8 R155, desc[UR36][R162.64+0x38] ;  /* 0x00003824a29b7981 */ /* 0x004ee4000c1e1100 */
[----:B---3--:R-:W-:-:S05]  /*3140*/  PRMT R89, R155, 0x8880, RZ ;  /* 0x000088809b597816 */ /* 0x008fca00000000ff */
[----:B------:R-:W-:-:S07]  /*3150*/  IMAD R164, R89, R154, RZ ;  /* 0x0000009a59a47224 */ /* 0x000fce00078e02ff */
.L_x_91:
[----:B------:R-:W-:Y:S05]  /*3160*/  BSYNC B1 ;  /* 0x0000000000017941 */ /* 0x000fea0003800000 */
.L_x_90:
        /* <DEDUP_REMOVED lines=11> */
.L_x_93:
[----:B------:R-:W-:Y:S05]  /*3220*/  BSYNC B1 ;  /* 0x0000000000017941 */ /* 0x000fea0003800000 */
.L_x_92:
[----:B------:R-:W-:Y:S01]  /*3230*/  @!P4 IMAD R119, R119, R153, R164 ;  /* 0x000000997777c224 */ /* 0x000fe200078e02a4 */
[----:B------:R-:W-:Y:S04]  /*3240*/  BSSY B1, `(.L_x_94) ;  /* 0x0000006000017945 */ /* 0x000fe80003800000 */
[----:B------:R0:W-:Y:S01]  /*3250*/  @!P4 STG.E.U8 desc[UR36][R8.64+0x39], R119 ;  /* 0x000039770800c986 */ /* 0x0001e2000c101124 */
[----:B------:R-:W-:Y:S05]  /*3260*/  @P3 BRA `(.L_x_95) ;  /* 0x00000000000c3947 */ /* 0x000fea0003800000 */
[----:B--2---:R-:W3:Y:S02]  /*3270*/  LDG.E.U8 R155, desc[UR36][R22.64+0x40] ;  /* 0x00004024169b7981 */ /* 0x004ee4000c1e1100 */
[----:B---3--:R-:W-:-:S05]  /*3280*/  PRMT R89, R155, 0x8880, RZ ;  /* 0x000088809b597816 */ /* 0x008fca00000000ff */
[----:B------:R-:W-:-:S07]  /*3290*/  IMAD R164, R89, R154, RZ ;  /* 0x0000009a59a47224 */ /* 0x000fce00078e02ff */
.L_x_95:
[----:B------:R-:W-:Y:S05]  /*32a0*/  BSYNC B1 ;  /* 0x0000000000017941 */ /* 0x000fea0003800000 */
.L_x_94:
[----:B---3--:R-:W-:Y:S01]  /*32b0*/  @!P3 IMAD R89, R120, R153, R164 ;  /* 0x000000997859b224 */ /* 0x008fe200078e02a4 */
[----:B------:R-:W-:Y:S04]  /*32c0*/  BSSY B1, `(.L_x_96) ;  /* 0x0000006000017945 */ /* 0x000fe80003800000 */
[----:B------:R3:W-:Y:S01]  /*32d0*/  @!P3 STG.E.U8 desc[UR36][R158.64+0x40], R89 ;  /* 0x000040599e00b986 */ /* 0x0007e2000c101124 */
[----:B------:R-:W-:Y:S05]  /*32e0*/  @P5 BRA `(.L_x_97) ;  /* 0x00000000000c5947 */ /* 0x000fea0003800000 */
[----:B--2---:R-:W3:Y:S02]  /*32f0*/  LDG.E.U8 R155, desc[UR36][R22.64+0x41] ;  /* 0x00004124169b7981 */ /* 0x004ee4000c1e1100 */
[----:B---3--:R-:W-:-:S05]  /*3300*/  PRMT R89, R155, 0x8880, RZ ;  /* 0x000088809b597816 */ /* 0x008fca00000000ff */
[----:B------:R-:W-:-:S07]  /*3310*/  IMAD R164, R89, R154, RZ ;  /* 0x0000009a59a47224 */ /* 0x000fce00078e02ff */
.L_x_97:
[----:B------:R-:W-:Y:S05]  /*3320*/  BSYNC B1 ;  /* 0x0000000000017941 */ /* 0x000fea0003800000 */
.L_x_96:
[----:B------:R-:W-:Y:S01]  /*3330*/  @!P5 IMAD R121, R121, R153, R164 ;  /* 0x000000997979d224 */ /* 0x000fe200078e02a4 */
[----:B------:R-:W-:Y:S04]  /*3340*/  BSSY B1, `(.L_x_98) ;  /* 0x0000006000017945 */ /* 0x000fe80003800000 */
[----:B------:R0:W-:Y:S01]  /*3350*/  @!P5 STG.E.U8 desc[UR36][R158.64+0x41], R121 ;  /* 0x000041799e00d986 */ /* 0x0001e2000c101124 */
[----:B------:R-:W-:Y:S05]  /*3360*/  @P2 BRA `(.L_x_99) ;  /* 0x00000000000c2947 */ /* 0x000fea0003800000 */
[----:B--2---:R-:W3:Y:S02]  /*3370*/  LDG.E.U8 R155, desc[UR36][R162.64+0x40] ;  /* 0x00004024a29b7981 */ /* 0x004ee4000c1e1100 */
[----:B---3--:R-:W-:-:S05]  /*3380*/  PRMT R89, R155, 0x8880, RZ ;  /* 0x000088809b597816 */ /* 0x008fca00000000ff */
[----:B------:R-:W-:-:S07]  /*3390*/  IMAD R164, R89, R154, RZ ;  /* 0x0000009a59a47224 */ /* 0x000fce00078e02ff */
.L_x_99:
[----:B------:R-:W-:Y:S05]  /*33a0*/  BSYNC B1 ;  /* 0x0000000000017941 */ /* 0x000fea0003800000 */
.L_x_98:
        /* <DEDUP_REMOVED lines=11> */
.L_x_101:
[----:B------:R-:W-:Y:S05]  /*3460*/  BSYNC B1 ;  /* 0x0000000000017941 */ /* 0x000fea0003800000 */
.L_x_100:
[----:B------:R-:W-:Y:S01]  /*3470*/  @!P4 IMAD R123, R123, R153, R164 ;  /* 0x000000997b7bc224 */ /* 0x000fe200078e02a4 */
[----:B------:R-:W-:Y:S04]  /*3480*/  BSSY B1, `(.L_x_102) ;  /* 0x0000006000017945 */ /* 0x000fe80003800000 */
[----:B------:R0:W-:Y:S01]  /*3490*/  @!P4 STG.E.U8 desc[UR36][R8.64+0x41], R123 ;  /* 0x0000417b0800c986 */ /* 0x0001e2000c101124 */
[----:B------:R-:W-:Y:S05]  /*34a0*/  @P3 BRA `(.L_x_103) ;  /* 0x00000000000c3947 */ /* 0x000fea0003800000 */
[----:B--2---:R-:W3:Y:S02]  /*34b0*/  LDG.E.U8 R155, desc[UR36][R22.64+0x48] ;  /* 0x00004824169b7981 */ /* 0x004ee4000c1e1100 */
[----:B---3--:R-:W-:-:S05]  /*34c0*/  PRMT R89, R155, 0x8880, RZ ;  /* 0x000088809b597816 */ /* 0x008fca00000000ff */
[----:B------:R-:W-:-:S07]  /*34d0*/  IMAD R164, R89, R154, RZ ;  /* 0x0000009a59a47224 */ /* 0x000fce00078e02ff */
.L_x_103:
[----:B------:R-:W-:Y:S05]  /*34e0*/  BSYNC B1 ;  /* 0x0000000000017941 */ /* 0x000fea0003800000 */
.L_x_102:
[----:B---3--:R-:W-:Y:S01]  /*34f0*/  @!P3 IMAD R89, R124, R153, R164 ;  /* 0x000000997c59b224 */ /* 0x008fe200078e02a4 */
[----:B------:R-:W-:Y:S04]  /*3500*/  BSSY B1, `(.L_x_104) ;  /* 0x0000006000017945 */ /* 0x000fe80003800000 */
[----:B------:R3:W-:Y:S01]  /*3510*/  @!P3 STG.E.U8 desc[UR36][R158.64+0x48], R89 ;  /* 0x000048599e00b986 */ /* 0x0007e2000c101124 */
[----:B------:R-:W-:Y:S05]  /*3520*/  @P5 BRA `(.L_x_105) ;  /* 0x00000000000c5947 */ /* 0x000fea0003800000 */
[----:B--2---:R-:W3:Y:S02]  /*3530*/  LDG.E.U8 R155, desc[UR36][R22.64+0x49] ;  /* 0x00004924169b7981 */ /* 0x004ee4000c1e1100 */
[----:B---3--:R-:W-:-:S05]  /*3540*/  PRMT R89, R155, 0x8880, RZ ;  /* 0x000088809b597816 */ /* 0x008fca00000000ff */
[----:B------:R-:W-:-:S07]  /*3550*/  IMAD R164, R89, R154, RZ ;  /* 0x0000009a59a47224 */ /* 0x000fce00078e02ff */
.L_x_105:
[----:B------:R-:W-:Y:S05]  /*3560*/  BSYNC B1 ;  /* 0x0000000000017941 */ /* 0x000fea0003800000 */
.L_x_104:
[----:B------:R-:W-:Y:S01]  /*3570*/  @!P5 IMAD R125, R125, R153, R164 ;  /* 0x000000997d7dd224 */ /* 0x000fe200078e02a4 */
[----:B------:R-:W-:Y:S04]  /*3580*/  BSSY B1, `(.L_x_106) ;  /* 0x0000006000017945 */ /* 0x000fe80003800000 */
[----:B------:R0:W-:Y:S01]  /*3590*/  @!P5 STG.E.U8 desc[UR36][R158.64+0x49], R125 ;  /* 0x0000497d9e00d986 */ /* 0x0001e2000c101124 */
[----:B------:R-:W-:Y:S05]  /*35a0*/  @P2 BRA `(.L_x_107) ;  /* 0x00000000000c2947 */ /* 0x000fea0003800000 */
[----:B--2---:R-:W3:Y:S02]  /*35b0*/  LDG.E.U8 R155, desc[UR36][R162.64+0x48] ;  /* 0x00004824a29b7981 */ /* 0x004ee4000c1e1100 */
[----:B---3--:R-:W-:-:S05]  /*35c0*/  PRMT R89, R155, 0x8880, RZ ;  /* 0x000088809b597816 */ /* 0x008fca00000000ff */
[----:B------:R-:W-:-:S07]  /*35d0*/  IMAD R164, R89, R154, RZ ;  /* 0x0000009a59a47224 */ /* 0x000fce00078e02ff */
.L_x_107:
[----:B------:R-:W-:Y:S05]  /*35e0*/  BSYNC B1 ;  /* 0x0000000000017941 */ /* 0x000fea0003800000 */
.L_x_106:
        /* <DEDUP_REMOVED lines=11> */
.L_x_109:
[----:B------:R-:W-:Y:S05]  /*36a0*/  BSYNC B1 ;  /* 0x0000000000017941 */ /* 0x000fea0003800000 */
.L_x_108:
[----:B------:R-:W-:Y:S01]  /*36b0*/  @!P4 IMAD R127, R127, R153, R164 ;  /* 0x000000997f7fc224 */ /* 0x000fe200078e02a4 */
[----:B------:R-:W-:Y:S04]  /*36c0*/  BSSY B1, `(.L_x_110) ;  /* 0x0000006000017945 */ /* 0x000fe80003800000 */
[----:B------:R0:W-:Y:S01]  /*36d0*/  @!P4 STG.E.U8 desc[UR36][R8.64+0x49], R127 ;  /* 0x0000497f0800c986 */ /* 0x0001e2000c101124 */
[----:B------:R-:W-:Y:S05]  /*36e0*/  @P3 BRA `(.L_x_111) ;  /* 0x00000000000c3947 */ /* 0x000fea0003800000 */
[----:B--2---:R-:W3:Y:S02]  /*36f0*/  LDG.E.U8 R155, desc[UR36][R22.64+0x50] ;  /* 0x00005024169b7981 */ /* 0x004ee4000c1e1100 */
[----:B---3--:R-:W-:-:S05]  /*3700*/  PRMT R89, R155, 0x8880, RZ ;  /* 0x000088809b597816 */ /* 0x008fca00000000ff */
[----:B------:R-:W-:-:S07]  /*3710*/  IMAD R164, R89, R154, RZ ;  /* 0x0000009a59a47224 */ /* 0x000fce00078e02ff */
.L_x_111:
[----:B------:R-:W-:Y:S05]  /*3720*/  BSYNC B1 ;  /* 0x0000000000017941 */ /* 0x000fea0003800000 */
.L_x_110:
[----:B---3--:R-:W-:Y:S01]  /*3730*/  @!P3 IMAD R89, R128, R153, R164 ;  /* 0x000000998059b224 */ /* 0x008fe200078e02a4 */
[----:B------:R-:W-:Y:S04]  /*3740*/  BSSY B1, `(.L_x_112) ;  /* 0x0000006000017945 */ /* 0x000fe80003800000 */
[----:B------:R3:W-:Y:S01]  /*3750*/  @!P3 STG.E.U8 desc[UR36][R158.64+0x50], R89 ;  /* 0x000050599e00b986 */ /* 0x0007e2000c101124 */
[----:B------:R-:W-:Y:S05]  /*3760*/  @P5 BRA `(.L_x_113) ;  /* 0x00000000000c5947 */ /* 0x000fea0003800000 */
[----:B--2---:R-:W3:Y:S02]  /*3770*/  LDG.E.U8 R155, desc[UR36][R22.64+0x51] ;  /* 0x00005124169b7981 */ /* 0x004ee4000c1e1100 */
[----:B---3--:R-:W-:-:S05]  /*3780*/  PRMT R89, R155, 0x8880, RZ ;  /* 0x000088809b597816 */ /* 0x008fca00000000ff */
[----:B------:R-:W-:-:S07]  /*3790*/  IMAD R164, R89, R154, RZ ;  /* 0x0000009a59a47224 */ /* 0x000fce00078e02ff */
.L_x_113:
[----:B------:R-:W-:Y:S05]  /*37a0*/  BSYNC B1 ;  /* 0x0000000000017941 */ /* 0x000fea0003800000 */
.L_x_112:
[----:B------:R-:W-:Y:S01]  /*37b0*/  @!P5 IMAD R129, R129, R153, R164 ;  /* 0x000000998181d224 */ /* 0x000fe200078e02a4 */
[----:B------:R-:W-:Y:S04]  /*37c0*/  BSSY B1, `(.L_x_114) ;  /* 0x0000006000017945 */ /* 0x000fe80003800000 */
[----:B------:R0:W-:Y:S01]  /*37d0*/  @!P5 STG.E.U8 desc[UR36][R158.64+0x51], R129 ;  /* 0x000051819e00d986 */ /* 0x0001e2000c101124 */
[----:B------:R-:W-:Y:S05]  /*37e0*/  @P2 BRA `(.L_x_115) ;  /* 0x00000000000c2947 */ /* 0x000fea0003800000 */
[----:B--2---:R-:W3:Y:S02]  /*37f0*/  LDG.E.U8 R155, desc[UR36][R162.64+0x50] ;  /* 0x00005024a29b7981 */ /* 0x004ee4000c1e1100 */
[----:B---3--:R-:W-:-:S05]  /*3800*/  PRMT R89, R155, 0x8880, RZ ;  /* 0x000088809b597816 */ /* 0x008fca00000000ff */
[----:B------:R-:W-:-:S07]  /*3810*/  IMAD R164, R89, R154, RZ ;  /* 0x0000009a59a47224 */ /* 0x000fce00078e02ff */
.L_x_115:
[----:B------:R-:W-:Y:S05]  /*3820*/  BSYNC B1 ;  /* 0x0000000000017941 */ /* 0x000fea0003800000 */
.L_x_114:
        /* <DEDUP_REMOVED lines=11> */
.L_x_117:
[----:B------:R-:W-:Y:S05]  /*38e0*/  BSYNC B1 ;  /* 0x0000000000017941 */ /* 0x000fea0003800000 */
.L_x_116:
[----:B------:R-:W-:Y:S01]  /*38f0*/  @!P4 IMAD R131, R131, R153, R164 ;  /* 0x000000998383c224 */ /* 0x000fe200078e02a4 */
[----:B------:R-:W-:Y:S04]  /*3900*/  BSSY B1, `(.L_x_118) ;  /* 0x0000006000017945 */ /* 0x000fe80003800000 */
[----:B------:R0:W-:Y:S01]  /*3910*/  @!P4 STG.E.U8 desc[UR36][R8.64+0x51], R131 ;  /* 0x000051830800c986 */ /* 0x0001e2000c101124 */
[----:B------:R-:W-:Y:S05]  /*3920*/  @P3 BRA `(.L_x_119) ;  /* 0x00000000000c3947 */ /* 0x000fea0003800000 */
[----:B--2---:R-:W3:Y:S02]  /*3930*/  LDG.E.U8 R155, desc[UR36][R22.64+0x58] ;  /* 0x00005824169b7981 */ /* 0x004ee4000c1e1100 */
[----:B---3--:R-:W-:-:S05]  /*3940*/  PRMT R89, R155, 0x8880, RZ ;  /* 0x000088809b597816 */ /* 0x008fca00000000ff */
[----:B------:R-:W-:-:S07]  /*3950*/  IMAD R164, R89, R154, RZ ;  /* 0x0000009a59a47224 */ /* 0x000fce00078e02ff */
.L_x_119:
[----:B------:R-:W-:Y:S05]  /*3960*/  BSYNC B1 ;  /* 0x0000000000017941 */ /* 0x000fea0003800000 */
.L_x_118:
[----:B---3--:R-:W-:Y:S01]  /*3970*/  @!P3 IMAD R89, R132, R153, R164 ;  /* 0x000000998459b224 */ /* 0x008fe200078e02a4 */
[----:B------:R-:W-:Y:S04]  /*3980*/  BSSY B1, `(.L_x_120) ;  /* 0x0000006000017945 */ /* 0x000fe80003800000 */
[----:B------:R3:W-:Y:S01]  /*3990*/  @!P3 STG.E.U8 desc[UR36][R158.64+0x58], R89 ;  /* 0x000058599e00b986 */ /* 0x0007e2000c101124 */
[----:B------:R-:W-:Y:S05]  /*39a0*/  @P5 BRA `(.L_x_121) ;  /* 0x00000000000c5947 */ /* 0x000fea0003800000 */
[----:B--2---:R-:W3:Y:S02]  /*39b0*/  LDG.E.U8 R155, desc[UR36][R22.64+0x59] ;  /* 0x00005924169b7981 */ /* 0x004ee4000c1e1100 */
[----:B---3--:R-:W-:-:S05]  /*39c0*/  PRMT R89, R155, 0x8880, RZ ;  /* 0x000088809b597816 */ /* 0x008fca00000000ff */
[----:B------:R-:W-:-:S07]  /*39d0*/  IMAD R164, R89, R154, RZ ;  /* 0x0000009a59a47224 */ /* 0x000fce00078e02ff */
.L_x_121:
[----:B------:R-:W-:Y:S05]  /*39e0*/  BSYNC B1 ;  /* 0x0000000000017941 */ /* 0x000fea0003800000 */
.L_x_120:
[----:B------:R-:W-:Y:S01]  /*39f0*/  @!P5 IMAD R133, R133, R153, R164 ;  /* 0x000000998585d224 */ /* 0x000fe200078e02a4 */
[----:B------:R-:W-:Y:S04]  /*3a00*/  BSSY B1, `(.L_x_122) ;  /* 0x0000006000017945 */ /* 0x000fe80003800000 */
[----:B------:R0:W-:Y:S01]  /*3a10*/  @!P5 STG.E.U8 desc[UR36][R158.64+0x59], R133 ;  /* 0x000059859e00d986 */ /* 0x0001e2000c101124 */
[----:B------:R-:W-:Y:S05]  /*3a20*/  @P2 BRA `(.L_x_123) ;  /* 0x00000000000c2947 */ /* 0x000fea0003800000 */
[----:B--2---:R-:W3:Y:S02]  /*3a30*/  LDG.E.U8 R155, desc[UR36][R162.64+0x58] ;  /* 0x00005824a29b7981 */ /* 0x004ee4000c1e1100 */
[----:B---3--:R-:W-:-:S05]  /*3a40*/  PRMT R89, R155, 0x8880, RZ ;  /* 0x000088809b597816 */ /* 0x008fca00000000ff */
[----:B------:R-:W-:-:S07]  /*3a50*/  IMAD R164, R89, R154, RZ ;  /* 0x0000009a59a47224 */ /* 0x000fce00078e02ff */
.L_x_123:
[----:B------:R-:W-:Y:S05]  /*3a60*/  BSYNC B1 ;  /* 0x0000000000017941 */ /* 0x000fea0003800000 */
.L_x_122:
        /* <DEDUP_REMOVED lines=11> */
.L_x_125:
[----:B------:R-:W-:Y:S05]  /*3b20*/  BSYNC B1 ;  /* 0x0000000000017941 */ /* 0x000fea0003800000 */
.L_x_124:
[----:B------:R-:W-:Y:S01]  /*3b30*/  @!P4 IMAD R135, R135, R153, R164 ;  /* 0x000000998787c224 */ /* 0x000fe200078e02a4 */
[----:B------:R-:W-:Y:S04]  /*3b40*/  BSSY B1, `(.L_x_126) ;  /* 0x0000006000017945 */ /* 0x000fe80003800000 */
[----:B------:R0:W-:Y:S01]  /*3b50*/  @!P4 STG.E.U8 desc[UR36][R8.64+0x59], R135 ;  /* 0x000059870800c986 */ /* 0x0001e2000c101124 */
[----:B------:R-:W-:Y:S05]  /*3b60*/  @P3 BRA `(.L_x_127) ;  /* 0x00000000000c3947 */ /* 0x000fea0003800000 */
[----:B--2---:R-:W3:Y:S02]  /*3b70*/  LDG.E.U8 R155, desc[UR36][R22.64+0x60] ;  /* 0x00006024169b7981 */ /* 0x004ee4000c1e1100 */
[----:B---3--:R-:W-:-:S05]  /*3b80*/  PRMT R89, R155, 0x8880, RZ ;  /* 0x000088809b597816 */ /* 0x008fca00000000ff */
[----:B------:R-:W-:-:S07]  /*3b90*/  IMAD R164, R89, R154, RZ ;  /* 0x0000009a59a47224 */ /* 0x000fce00078e02ff */
.L_x_127:
[----:B------:R-:W-:Y:S05]  /*3ba0*/  BSYNC B1 ;  /* 0x0000000000017941 */ /* 0x000fea0003800000 */
.L_x_126:
[----:B---3--:R-:W-:Y:S01]  /*3bb0*/  @!P3 IMAD R89, R136, R153, R164 ;  /* 0x000000998859b224 */ /* 0x008fe200078e02a4 */
[----:B------:R-:W-:Y:S04]  /*3bc0*/  BSSY B1, `(.L_x_128) ;  /* 0x0000006000017945 */ /* 0x000fe80003800000 */
[----:B------:R3:W-:Y:S01]  /*3bd0*/  @!P3 STG.E.U8 desc[UR36][R158.64+0x60], R89 ;  /* 0x000060599e00b986 */ /* 0x0007e2000c101124 */
[----:B------:R-:W-:Y:S05]  /*3be0*/  @P5 BRA `(.L_x_129) ;  /* 0x00000000000c5947 */ /* 0x000fea0003800000 */
[----:B--2---:R-:W3:Y:S02]  /*3bf0*/  LDG.E.U8 R155, desc[UR36][R22.64+0x61] ;  /* 0x00006124169b7981 */ /* 0x004ee4000c1e1100 */
[----:B---3--:R-:W-:-:S05]  /*3c00*/  PRMT R89, R155, 0x8880, RZ ;  /* 0x000088809b597816 */ /* 0x008fca00000000ff */
[----:B------:R-:W-:-:S07]  /*3c10*/  IMAD R164, R89, R154, RZ ;  /* 0x0000009a59a47224 */ /* 0x000fce00078e02ff */
.L_x_129:
[----:B------:R-:W-:Y:S05]  /*3c20*/  BSYNC B1 ;  /* 0x0000000000017941 */ /* 0x000fea0003800000 */
.L_x_128:
[----:B------:R-:W-:Y:S01]  /*3c30*/  @!P5 IMAD R137, R137, R153, R164 ;  /* 0x000000998989d224 */ /* 0x000fe200078e02a4 */
[----:B------:R-:W-:Y:S04]  /*3c40*/  BSSY B1, `(.L_x_130) ;  /* 0x0000006000017945 */ /* 0x000fe80003800000 */
[----:B------:R0:W-:Y:S01]  /*3c50*/  @!P5 STG.E.U8 desc[UR36][R158.64+0x61], R137 ;  /* 0x000061899e00d986 */ /* 0x0001e2000c101124 */
[----:B------:R-:W-:Y:S05]  /*3c60*/  @P2 BRA `(.L_x_131) ;  /* 0x00000000000c2947 */ /* 0x000fea0003800000 */
[----:B--2---:R-:W3:Y:S02]  /*3c70*/  LDG.E.U8 R155, desc[UR36][R162.64+0x60] ;  /* 0x00006024a29b7981 */ /* 0x004ee4000c1e1100 */
[----:B---3--:R-:W-:-:S05]  /*3c80*/  PRMT R89, R155, 0x8880, RZ ;  /* 0x000088809b597816 */ /* 0x008fca00000000ff */
[----:B------:R-:W-:-:S07]  /*3c90*/  IMAD R164, R89, R154, RZ ;  /* 0x0000009a59a47224 */ /* 0x000fce00078e02ff */
.L_x_131:
[----:B------:R-:W-:Y:S05]  /*3ca0*/  BSYNC B1 ;  /* 0x0000000000017941 */ /* 0x000fea0003800000 */
.L_x_130:
        /* <DEDUP_REMOVED lines=11> */
.L_x_133:
[----:B------:R-:W-:Y:S05]  /*3d60*/  BSYNC B1 ;  /* 0x0000000000017941 */ /* 0x000fea0003800000 */
.L_x_132:
[----:B------:R-:W-:Y:S01]  /*3d70*/  @!P4 IMAD R139, R139, R153, R164 ;  /* 0x000000998b8bc224 */ /* 0x000fe200078e02a4 */
[----:B------:R-:W-:Y:S04]  /*3d80*/  BSSY B1, `(.L_x_134) ;  /* 0x0000006000017945 */ /* 0x000fe80003800000 */
[----:B------:R0:W-:Y:S01]  /*3d90*/  @!P4 STG.E.U8 desc[UR36][R8.64+0x61], R139 ;  /* 0x0000618b0800c986 */ /* 0x0001e2000c101124 */
[----:B------:R-:W-:Y:S05]  /*3da0*/  @P3 BRA `(.L_x_135) ;  /* 0x00000000000c3947 */ /* 0x000fea0003800000 */
[----:B--2---:R-:W3:Y:S02]  /*3db0*/  LDG.E.U8 R155, desc[UR36][R22.64+0x68] ;  /* 0x00006824169b7981 */ /* 0x004ee4000c1e1100 */
[----:B---3--:R-:W-:-:S05]  /*3dc0*/  PRMT R89, R155, 0x8880, RZ ;  /* 0x000088809b597816 */ /* 0x008fca00000000ff */
[----:B------:R-:W-:-:S07]  /*3dd0*/  IMAD R164, R89, R154, RZ ;  /* 0x0000009a59a47224 */ /* 0x000fce00078e02ff */
.L_x_135:
[----:B------:R-:W-:Y:S05]  /*3de0*/  BSYNC B1 ;  /* 0x0000000000017941 */ /* 0x000fea0003800000 */
.L_x_134:
[----:B---3--:R-:W-:Y:S01]  /*3df0*/  @!P3 IMAD R89, R140, R153, R164 ;  /* 0x000000998c59b224 */ /* 0x008fe200078e02a4 */
[----:B------:R-:W-:Y:S04]  /*3e00*/  BSSY B1, `(.L_x_136) ;  /* 0x0000006000017945 */ /* 0x000fe80003800000 */
[----:B------:R3:W-:Y:S01]  /*3e10*/  @!P3 STG.E.U8 desc[UR36][R158.64+0x68], R89 ;  /* 0x000068599e00b986 */ /* 0x0007e2000c101124 */
[----:B------:R-:W-:Y:S05]  /*3e20*/  @P5 BRA `(.L_x_137) ;  /* 0x00000000000c5947 */ /* 0x000fea0003800000 */
[----:B--2---:R-:W3:Y:S02]  /*3e30*/  LDG.E.U8 R155, desc[UR36][R22.64+0x69] ;  /* 0x00006924169b7981 */ /* 0x004ee4000c1e1100 */
[----:B---3--:R-:W-:-:S05]  /*3e40*/  PRMT R89, R155, 0x8880, RZ ;  /* 0x000088809b597816 */ /* 0x008fca00000000ff */
[----:B------:R-:W-:-:S07]  /*3e50*/  IMAD R164, R89, R154, RZ ;  /* 0x0000009a59a47224 */ /* 0x000fce00078e02ff */
.L_x_137:
[----:B------:R-:W-:Y:S05]  /*3e60*/  BSYNC B1 ;  /* 0x0000000000017941 */ /* 0x000fea0003800000 */
.L_x_136:
[----:B------:R-:W-:Y:S01]  /*3e70*/  @!P5 IMAD R141, R141, R153, R164 ;  /* 0x000000998d8dd224 */ /* 0x000fe200078e02a4 */
[----:B------:R-:W-:Y:S04]  /*3e80*/  BSSY B1, `(.L_x_138) ;  /* 0x0000006000017945 */ /* 0x000fe80003800000 */
[----:B------:R0:W-:Y:S01]  /*3e90*/  @!P5 STG.E.U8 desc[UR36][R158.64+0x69], R141 ;  /* 0x0000698d9e00d986 */ /* 0x0001e2000c101124 */
[----:B------:R-:W-:Y:S05]  /*3ea0*/  @P2 BRA `(.L_x_139) ;  /* 0x00000000000c2947 */ /* 0x000fea0003800000 */
[----:B--2---:R-:W3:Y:S02]  /*3eb0*/  LDG.E.U8 R155, desc[UR36][R162.64+0x68] ;  /* 0x00006824a29b7981 */ /* 0x004ee4000c1e1100 */
[----:B---3--:R-:W-:-:S05]  /*3ec0*/  PRMT R89, R155, 0x8880, RZ ;  /* 0x000088809b597816 */ /* 0x008fca00000000ff */
[----:B------:R-:W-:-:S07]  /*3ed0*/  IMAD R164, R89, R154, RZ ;  /* 0x0000009a59a47224 */ /* 0x000fce00078e02ff */
.L_x_139:
[----:B------:R-:W-:Y:S05]  /*3ee0*/  BSYNC B1 ;  /* 0x0000000000017941 */ /* 0x000fea0003800000 */
.L_x_138:
        /* <DEDUP_REMOVED lines=11> */
.L_x_141:
[----:B------:R-:W-:Y:S05]  /*3fa0*/  BSYNC B1 ;  /* 0x0000000000017941 */ /* 0x000fea0003800000 */
.L_x_140:
[----:B------:R-:W-:Y:S01]  /*3fb0*/  @!P4 IMAD R143, R143, R153, R164 ;  /* 0x000000998f8fc224 */ /* 0x000fe200078e02a4 */
[----:B------:R-:W-:Y:S04]  /*3fc0*/  BSSY B1, `(.L_x_142) ;  /* 0x0000006000017945 */ /* 0x000fe80003800000 */
[----:B------:R0:W-:Y:S01]  /*3fd0*/  @!P4 STG.E.U8 desc[UR36][R8.64+0x69], R143 ;  /* 0x0000698f0800c986 */ /* 0x0001e2000c101124 */
[----:B------:R-:W-:Y:S05]  /*3fe0*/  @P3 BRA `(.L_x_143) ;  /* 0x00000000000c3947 */ /* 0x000fea0003800000 */
[----:B--2---:R-:W3:Y:S02]  /*3ff0*/  LDG.E.U8 R155, desc[UR36][R22.64+0x70] ;  /* 0x00007024169b7981 */ /* 0x004ee4000c1e1100 */
[----:B---3--:R-:W-:-:S05]  /*4000*/  PRMT R89, R155, 0x8880, RZ ;  /* 0x000088809b597816 */ /* 0x008fca00000000ff */
[----:B------:R-:W-:-:S07]  /*4010*/  IMAD R164, R89, R154, RZ ;  /* 0x0000009a59a47224 */ /* 0x000fce00078e02ff */
.L_x_143:
[----:B------:R-:W-:Y:S05]  /*4020*/  BSYNC B1 ;  /* 0x0000000000017941 */ /* 0x000fea0003800000 */
.L_x_142:
[----:B---3--:R-:W-:Y:S01]  /*4030*/  @!P3 IMAD R89, R144, R153, R164 ;  /* 0x000000999059b224 */ /* 0x008fe200078e02a4 */
[----:B------:R-:W-:Y:S04]  /*4040*/  BSSY B1, `(.L_x_144) ;  /* 0x0000006000017945 */ /* 0x000fe80003800000 */
[----:B------:R3:W-:Y:S01]  /*4050*/  @!P3 STG.E.U8 desc[UR36][R158.64+0x70], R89 ;  /* 0x000070599e00b986 */ /* 0x0007e2000c101124 */
[----:B------:R-:W-:Y:S05]  /*4060*/  @P5 BRA `(.L_x_145) ;  /* 0x00000000000c5947 */ /* 0x000fea0003800000 */
[----:B--2---:R-:W3:Y:S02]  /*4070*/  LDG.E.U8 R155, desc[UR36][R22.64+0x71] ;  /* 0x00007124169b7981 */ /* 0x004ee4000c1e1100 */
[----:B---3--:R-:W-:-:S05]  /*4080*/  PRMT R89, R155, 0x8880, RZ ;  /* 0x000088809b597816 */ /* 0x008fca00000000ff */
[----:B------:R-:W-:-:S07]  /*4090*/  IMAD R164, R89, R154, RZ ;  /* 0x0000009a59a47224 */ /* 0x000fce00078e02ff */
.L_x_145:
[----:B------:R-:W-:Y:S05]  /*40a0*/  BSYNC B1 ;  /* 0x0000000000017941 */ /* 0x000fea0003800000 */
.L_x_144:
[----:B------:R-:W-:Y:S01]  /*40b0*/  @!P5 IMAD R145, R145, R153, R164 ;  /* 0x000000999191d224 */ /* 0x000fe200078e02a4 */
[----:B------:R-:W-:Y:S04]  /*40c0*/  BSSY B1, `(.L_x_146) ;  /* 0x0000006000017945 */ /* 0x000fe80003800000 */
[----:B------:R0:W-:Y:S01]  /*40d0*/  @!P5 STG.E.U8 desc[UR36][R158.64+0x71], R145 ;  /* 0x000071919e00d986 */ /* 0x0001e2000c101124 */
[----:B------:R-:W-:Y:S05]  /*40e0*/  @P2 BRA `(.L_x_147) ;  /* 0x00000000000c2947 */ /* 0x000fea0003800000 */
[----:B--2---:R-:W3:Y:S02]  /*40f0*/  LDG.E.U8 R155, desc[UR36][R162.64+0x70] ;  /* 0x00007024a29b7981 */ /* 0x004ee4000c1e1100 */
[----:B---3--:R-:W-:-:S05]  /*4100*/  PRMT R89, R155, 0x8880, RZ ;  /* 0x000088809b597816 */ /* 0x008fca00000000ff */
[----:B------:R-:W-:-:S07]  /*4110*/  IMAD R164, R89, R154, RZ ;  /* 0x0000009a59a47224 */ /* 0x000fce00078e02ff */
.L_x_147:
[----:B------:R-:W-:Y:S05]  /*4120*/  BSYNC B1 ;  /* 0x0000000000017941 */ /* 0x000fea0003800000 */
.L_x_146:
[C---:B------:R-:W-:Y:S01]  /*4130*/  ISETP.LT.OR P4, PT, R3.reuse, 0x72, !P1 ;  /* 0x000000720300780c */ /* 0x040fe20004f81670 */
[----:B---3--:R-:W-:Y:S01]  /*4140*/  @!P2 IMAD R89, R146, R153, R164 ;  /* 0x000000999259a224 */ /* 0x008fe200078e02a4 */
[----:B------:R-:W-:Y:S01]  /*4150*/  BSSY B1, `(.L_x_148) ;  /* 0x000000b000017945 */ /* 0x000fe20003800000 */
[----:B------:R-:W-:Y:S02]  /*4160*/  ISETP.LT.OR P3, PT, R3, 0x79, !P0 ;  /* 0x000000790300780c */ /* 0x000fe40004761670 */
[----:B------:R-:W-:Y:S01]  /*4170*/  IADD3 R165, P5, R165, 0x80, RZ ;  /* 0x00000080a5a57810 */ /* 0x000fe20007fbe0ff */
[----:B------:R3:W-:Y:S01]  /*4180*/  @!P2 STG.E.U8 desc[UR36][R8.64+0x70], R89 ;  /* 0x000070590800a986 */ /* 0x0007e2000c101124 */
[C---:B------:R-:W-:Y:S02]  /*4190*/  ISETP.LT.OR P2, PT, R3.reuse, 0x79, !P1 ;  /* 0x000000790300780c */ /* 0x040fe40004f41670 */
[C---:B------:R-:W-:Y:S02]  /*41a0*/  ISETP.LT.OR P0, PT, R3.reuse, 0x7a, !P0 ;  /* 0x0000007a0300780c */ /* 0x040fe40004701670 */
[----:B------:R-:W-:-:S02]  /*41b0*/  ISETP.LT.OR P1, PT, R3, 0x7a, !P1 ;  /* 0x0000007a0300780c */ /* 0x000fc40004f21670 */
[----:B------:R-:W-:Y:S11]  /*41c0*/  @P4 BRA `(.L_x_149) ;  /* 0x00000000000c4947 */ /* 0x000ff60003800000 */
[----:B--2---:R-:W3:Y:S02]  /*41d0*/  LDG.E.U8 R155, desc[UR36][R162.64+0x71] ;  /* 0x00007124a29b7981 */ /* 0x004ee4000c1e1100 */
[----:B---3--:R-:W-:-:S05]  /*41e0*/  PRMT R89, R155, 0x8880, RZ ;  /* 0x000088809b597816 */ /* 0x008fca00000000ff */
[----:B------:R-:W-:-:S07]  /*41f0*/  IMAD R164, R89, R154, RZ ;  /* 0x0000009a59a47224 */ /* 0x000fce00078e02ff */
.L_x_149:
[----:B------:R-:W-:Y:S05]  /*4200*/  BSYNC B1 ;  /* 0x0000000000017941 */ /* 0x000fea0003800000 */
.L_x_148:
[----:B------:R-:W-:Y:S01]  /*4210*/  @!P4 IMAD R147, R147, R153, R164 ;  /* 0x000000999393c224 */ /* 0x000fe200078e02a4 */
[----:B------:R-:W-:Y:S04]  /*4220*/  BSSY B1, `(.L_x_150) ;  /* 0x0000006000017945 */ /* 0x000fe80003800000 */
[----:B------:R0:W-:Y:S01]  /*4230*/  @!P4 STG.E.U8 desc[UR36][R8.64+0x71], R147 ;  /* 0x000071930800c986 */ /* 0x0001e2000c101124 */
[----:B------:R-:W-:Y:S05]  /*4240*/  @P3 BRA `(.L_x_151) ;  /* 0x00000000000c3947 */ /* 0x000fea0003800000 */
[----:B--2---:R-:W3:Y:S02]  /*4250*/  LDG.E.U8 R155, desc[UR36][R22.64+0x78] ;  /* 0x00007824169b7981 */ /* 0x004ee4000c1e1100 */
[----:B---3--:R-:W-:-:S05]  /*4260*/  PRMT R89, R155, 0x8880, RZ ;  /* 0x000088809b597816 */ /* 0x008fca00000000ff */
[----:B------:R-:W-:-:S07]  /*4270*/  IMAD R164, R89, R154, RZ ;  /* 0x0000009a59a47224 */ /* 0x000fce00078e02ff */
.L_x_151:
[----:B------:R-:W-:Y:S05]  /*4280*/  BSYNC B1 ;  /* 0x0000000000017941 */ /* 0x000fea0003800000 */
.L_x_150:
[----:B---3--:R-:W-:Y:S01]  /*4290*/  @!P3 IMAD R89, R148, R153, R164 ;  /* 0x000000999459b224 */ /* 0x008fe200078e02a4 */
[----:B------:R-:W-:Y:S01]  /*42a0*/  BSSY B1, `(.L_x_152) ;  /* 0x0000007000017945 */ /* 0x000fe20003800000 */
[----:B----4-:R-:W-:-:S03]  /*42b0*/  IMAD.X R91, RZ, RZ, R5, P5 ;  /* 0x000000ffff5b7224 */ /* 0x010fc600028e0605 */
[----:B------:R3:W-:Y:S01]  /*42c0*/  @!P3 STG.E.U8 desc[UR36][R158.64+0x78], R89 ;  /* 0x000078599e00b986 */ /* 0x0007e2000c101124 */
[----:B------:R-:W-:Y:S05]  /*42d0*/  @P0 BRA `(.L_x_153) ;  /* 0x00000000000c0947 */ /* 0x000fea0003800000 */
[----:B--2---:R-:W2:Y:S02]  /*42e0*/  LDG.E.U8 R155, desc[UR36][R22.64+0x79] ;  /* 0x00007924169b7981 */ /* 0x004ea4000c1e1100 */
[----:B--2---:R-:W-:-:S05]  /*42f0*/  PRMT R5, R155, 0x8880, RZ ;  /* 0x000088809b057816 */ /* 0x004fca00000000ff */
[----:B------:R-:W-:-:S07]  /*4300*/  IMAD R164, R5, R154, RZ ;  /* 0x0000009a05a47224 */ /* 0x000fce00078e02ff */
.L_x_153:
[----:B------:R-:W-:Y:S05]  /*4310*/  BSYNC B1 ;  /* 0x0000000000017941 */ /* 0x000fea0003800000 */
.L_x_152:
[----:B------:R-:W-:Y:S01]  /*4320*/  @!P0 IMAD R149, R149, R153, R164 ;  /* 0x0000009995958224 */ /* 0x000fe200078e02a4 */
[----:B------:R-:W-:Y:S01]  /*4330*/  BSSY B1, `(.L_x_154) ;  /* 0x0000007000017945 */ /* 0x000fe20003800000 */
[----:B------:R-:W-:-:S03]  /*4340*/  IMAD R4, R91, R156, RZ ;  /* 0x0000009c5b047224 */ /* 0x000fc600078e02ff */
[----:B------:R4:W-:Y:S01]  /*4350*/  @!P0 STG.E.U8 desc[UR36][R158.64+0x79], R149 ;  /* 0x000079959e008986 */ /* 0x0009e2000c101124 */
[----:B------:R-:W-:Y:S05]  /*4360*/  @P2 BRA `(.L_x_155) ;  /* 0x00000000000c2947 */ /* 0x000fea0003800000 */
[----:B--2---:R-:W2:Y:S02]  /*4370*/  LDG.E.U8 R155, desc[UR36][R162.64+0x78] ;  /* 0x00007824a29b7981 */ /* 0x004ea4000c1e1100 */
[----:B--2---:R-:W-:-:S05]  /*4380*/  PRMT R5, R155, 0x8880, RZ ;  /* 0x000088809b057816 */ /* 0x004fca00000000ff */
[----:B------:R-:W-:-:S07]  /*4390*/  IMAD R164, R5, R154, RZ ;  /* 0x0000009a05a47224 */ /* 0x000fce00078e02ff */
.L_x_155:
[----:B------:R-:W-:Y:S05]  /*43a0*/  BSYNC B1 ;  /* 0x0000000000017941 */ /* 0x000fea0003800000 */
.L_x_154:
[----:B------:R-:W-:Y:S01]  /*43b0*/  @!P2 IMAD R5, R150, R153, R164 ;  /* 0x000000999605a224 */ /* 0x000fe200078e02a4 */
[----:B------:R-:W-:Y:S01]  /*43c0*/  BSSY B1, `(.L_x_156) ;  /* 0x0000009000017945 */ /* 0x000fe20003800000 */
[C---:B0-----:R-:W-:Y:S02]  /*43d0*/  IMAD R23, R165.reuse, R157, R4 ;  /* 0x0000009da5177224 */ /* 0x041fe400078e0204 */
[CC--:B------:R-:W-:Y:S01]  /*43e0*/  IMAD.WIDE.U32 R160, R165.reuse, R156.reuse, R160 ;  /* 0x0000009ca5a07225 */ /* 0x0c0fe200078e00a0 */
[----:B------:R0:W-:Y:S03]  /*43f0*/  @!P2 STG.E.U8 desc[UR36][R8.64+0x78], R5 ;  /* 0x000078050800a986 */ /* 0x0001e6000c101124 */
[----:B------:R-:W-:Y:S01]  /*4400*/  IMAD.WIDE.U32 R156, R165, R156, R20 ;  /* 0x0000009ca59c7225 */ /* 0x000fe200078e0014 */
[----:B------:R-:W-:Y:S06]  /*4410*/  @P1 BRA `(.L_x_157) ;  /* 0x00000000000c1947 */ /* 0x000fec0003800000 */
[----:B--2---:R-:W0:Y:S02]  /*4420*/  LDG.E.U8 R155, desc[UR36][R162.64+0x79] ;  /* 0x00007924a29b7981 */ /* 0x004e24000c1e1100 */
[----:B0-----:R-:W-:-:S05]  /*4430*/  PRMT R5, R155, 0x8880, RZ ;  /* 0x000088809b057816 */ /* 0x001fca00000000ff */
[----:B------:R-:W-:-:S07]  /*4440*/  IMAD R164, R5, R154, RZ ;  /* 0x0000009a05a47224 */ /* 0x000fce00078e02ff */
.L_x_157:
[----:B------:R-:W-:Y:S05]  /*4450*/  BSYNC B1 ;  /* 0x0000000000017941 */ /* 0x000fea0003800000 */
.L_x_156:
[----:B------:R-:W-:Y:S01]  /*4460*/  @!P1 IMAD R151, R151, R153, R164 ;  /* 0x0000009997979224 */ /* 0x000fe200078e02a4 */
[----:B------:R-:W-:Y:S01]  /*4470*/  ISETP.GE.AND P2, PT, R0, 0x81, PT ;  /* 0x000000810000780c */ /* 0x000fe20003f46270 */
[----:B------:R-:W-:Y:S01]  /*4480*/  BSSY B1, `(.L_x_158) ;  /* 0x000000c000017945 */ /* 0x000fe20003800000 */
[----:B------:R-:W-:Y:S02]  /*4490*/  IADD3 R4, P5, R156, R12, RZ ;  /* 0x0000000c9c047210 */ /* 0x000fe40007fbe0ff */
[----:B------:R1:W-:Y:S01]  /*44a0*/  @!P1 STG.E.U8 desc[UR36][R8.64+0x79], R151 ;  /* 0x0000799708009986 */ /* 0x0003e2000c101124 */
[----:B------:R-:W-:Y:S02]  /*44b0*/  ISETP.LT.OR P1, PT, R3, 0x1, !P2 ;  /* 0x000000010300780c */ /* 0x000fe40005721670 */
[----:B0-----:R-:W-:Y:S02]  /*44c0*/  IADD3.X R5, R13, R157, R23, P5, !PT ;  /* 0x0000009d0d057210 */ /* 0x001fe40002ffe417 */
[----:B------:R-:W-:-:S02]  /*44d0*/  ISETP.GE.AND P0, PT, R0, 0x89, PT ;  /* 0x000000890000780c */ /* 0x000fc40003f06270 */
[----:B------:R-:W-:Y:S02]  /*44e0*/  IADD3 R12, P4, P3, R14, R12, R160 ;  /* 0x0000000c0e0c7210 */ /* 0x000fe40007b9e0a0 */
[----:B------:R-:W-:-:S05]  /*44f0*/  ISETP.LT.OR P5, PT, R3, 0x2, !P2 ;  /* 0x000000020300780c */ /* 0x000fca00057a1670 */
[----:B-1----:R-:W-:Y:S08]  /*4500*/  @P1 BRA `(.L_x_159) ;  /* 0x00000000000c1947 */ /* 0x002ff00003800000 */
[----:B--2---:R-:W2:Y:S02]  /*4510*/  LDG.E.U8 R155, desc[UR36][R4.64] ;  /* 0x00000024049b7981 */ /* 0x004ea4000c1e1100 */
[----:B--2---:R-:W-:-:S05]  /*4520*/  PRMT R9, R155, 0x8880, RZ ;  /* 0x000088809b097816 */ /* 0x004fca00000000ff */
[----:B------:R-:W-:-:S07]  /*4530*/  IMAD R164, R9, R154, RZ ;  /* 0x0000009a09a47224 */ /* 0x000fce00078e02ff */
.L_x_159:
[----:B------:R-:W-:Y:S05]  /*4540*/  BSYNC B1 ;  /* 0x0000000000017941 */ /* 0x000fea0003800000 */
.L_x_158:
[----:B------:R-:W-:Y:S01]  /*4550*/  @!P1 IMAD R9, R24, R153, R164 ;  /* 0x0000009918099224 */ /* 0x000fe200078e02a4 */
[----:B------:R-:W-:Y:S01]  /*4560*/  BSSY B1, `(.L_x_160) ;  /* 0x0000007000017945 */ /* 0x000fe20003800000 */
[----:B------:R-:W-:-:S03]  /*4570*/  IMAD.IADD R160, R23, 0x1, R161 ;  /* 0x0000000117a07824 */ /* 0x000fc600078e02a1 */
[----:B------:R0:W-:Y:S01]  /*4580*/  @!P1 STG.E.U8 desc[UR36][R6.64], R9 ;  /* 0x0000000906009986 */ /* 0x0001e2000c101124 */
[----:B------:R-:W-:Y:S05]  /*4590*/  @P5 BRA `(.L_x_161) ;  /* 0x00000000000c5947 */ /* 0x000fea0003800000 */
[----:B--2---:R-:W0:Y:S02]  /*45a0*/  LDG.E.U8 R155, desc[UR36][R4.64+0x1] ;  /* 0x00000124049b7981 */ /* 0x004e24000c1e1100 */
[----:B0-----:R-:W-:-:S05]  /*45b0*/  PRMT R9, R155, 0x8880, RZ ;  /* 0x000088809b097816 */ /* 0x001fca00000000ff */
[----:B------:R-:W-:-:S07]  /*45c0*/  IMAD R164, R9, R154, RZ ;  /* 0x0000009a09a47224 */ /* 0x000fce00078e02ff */
.L_x_161:
[----:B------:R-:W-:Y:S05]  /*45d0*/  BSYNC B1 ;  /* 0x0000000000017941 */ /* 0x000fea0003800000 */
.L_x_160:
[----:B------:R-:W-:Y:S01]  /*45e0*/  ISETP.LT.OR P1, PT, R3, 0x1, !P0 ;  /* 0x000000010300780c */ /* 0x000fe20004721670 */
[----:B------:R-:W-:Y:S01]  /*45f0*/  @!P5 IMAD R25, R25, R153, R164 ;  /* 0x000000991919d224 */ /* 0x000fe200078e02a4 */
[----:B------:R-:W-:Y:S01]  /*4600*/  BSSY B1, `(.L_x_162) ;  /* 0x000000a000017945 */ /* 0x000fe20003800000 */
[----:B------:R-:W-:Y:S02]  /*4610*/  IADD3.X R13, R21, R13, R160, P4, P3 ;  /* 0x0000000d150d7210 */ /* 0x000fe400027e64a0 */
[C---:B------:R-:W-:Y:S01]  /*4620*/  ISETP.LT.OR P4, PT, R3.reuse, 0x2, !P0 ;  /* 0x000000020300780c */ /* 0x040fe20004781670 */
[----:B------:R1:W-:Y:S01]  /*4630*/  @!P5 STG.E.U8 desc[UR36][R6.64+0x1], R25 ;  /* 0x000001190600d986 */ /* 0x0003e2000c101124 */
[C---:B------:R-:W-:Y:S02]  /*4640*/  ISETP.LT.OR P5, PT, R3.reuse, 0x9, !P2 ;  /* 0x000000090300780c */ /* 0x040fe400057a1670 */
[----:B------:R-:W-:-:S04]  /*4650*/  ISETP.LT.OR P3, PT, R3, 0xa, !P2 ;  /* 0x0000000a0300780c */ /* 0x000fc80005761670 */
[----:B------:R-:W-:Y:S09]  /*4660*/  @P1 BRA `(.L_x_163) ;  /* 0x00000000000c1947 */ /* 0x000ff20003800000 */
[----:B--2---:R-:W0:Y:S02]  /*4670*/  LDG.E.U8 R155, desc[UR36][R12.64] ;  /* 0x000000240c9b7981 */ /* 0x004e24000c1e1100 */
[----:B0-----:R-:W-:-:S05]  /*4680*/  PRMT R9, R155, 0x8880, RZ ;  /* 0x000088809b097816 */ /* 0x001fca00000000ff */
[----:B------:R-:W-:-:S07]  /*4690*/  IMAD R164, R9, R154, RZ ;  /* 0x0000009a09a47224 */ /* 0x000fce00078e02ff */
.L_x_163:
[----:B------:R-:W-:Y:S05]  /*46a0*/  BSYNC B1 ;  /* 0x0000000000017941 */ /* 0x000fea0003800000 */
.L_x_162:
[----:B0-----:R-:W-:Y:S01]  /*46b0*/  @!P1 IMAD R9, R26, R153, R164 ;  /* 0x000000991a099224 */ /* 0x001fe200078e02a4 */
[----:B------:R-:W-:Y:S04]  /*46c0*/  BSSY B1, `(.L_x_164) ;  /* 0x0000006000017945 */ /* 0x000fe80003800000 */
[----:B------:R0:W-:Y:S01]  /*46d0*/  @!P1 STG.E.U8 desc[UR36][R10.64], R9 ;  /* 0x000000090a009986 */ /* 0x0001e2000c101124 */
[----:B------:R-:W-:Y:S05]  /*46e0*/  @P4 BRA `(.L_x_165) ;  /* 0x00000000000c4947 */ /* 0x000fea0003800000 */
[----:B--2---:R-:W0:Y:S02]  /*46f0*/  LDG.E.U8 R155, desc[UR36][R12.64+0x1] ;  /* 0x000001240c9b7981 */ /* 0x004e24000c1e1100 */
[----:B0-----:R-:W-:-:S05]  /*4700*/  PRMT R9, R155, 0x8880, RZ ;  /* 0x000088809b097816 */ /* 0x001fca00000000ff */
[----:B------:R-:W-:-:S07]  /*4710*/  IMAD R164, R9, R154, RZ ;  /* 0x0000009a09a47224 */ /* 0x000fce00078e02ff */
.L_x_165:
[----:B------:R-:W-:Y:S05]  /*4720*/  BSYNC B1 ;  /* 0x0000000000017941 */ /* 0x000fea0003800000 */
.L_x_164:
[----:B------:R-:W-:Y:S01]  /*4730*/  @!P4 IMAD R27, R27, R153, R164 ;  /* 0x000000991b1bc224 */ /* 0x000fe200078e02a4 */
[----:B------:R-:W-:Y:S04]  /*4740*/  BSSY B1, `(.L_x_166) ;  /* 0x0000006000017945 */ /* 0x000fe80003800000 */
[----:B------:R0:W-:Y:S01]  /*4750*/  @!P4 STG.E.U8 desc[UR36][R10.64+0x1], R27 ;  /* 0x0000011b0a00c986 */ /* 0x0001e2000c101124 */
[----:B------:R-:W-:Y:S05]  /*4760*/  @P5 BRA `(.L_x_167) ;  /* 0x00000000000c5947 */ /* 0x000fea0003800000 */
[----:B--2---:R-:W0:Y:S02]  /*4770*/  LDG.E.U8 R155, desc[UR36][R4.64+0x8] ;  /* 0x00000824049b7981 */ /* 0x004e24000c1e1100 */
[----:B0-----:R-:W-:-:S05]  /*4780*/  PRMT R9, R155, 0x8880, RZ ;  /* 0x000088809b097816 */ /* 0x001fca00000000ff */
[----:B------:R-:W-:-:S07]  /*4790*/  IMAD R164, R9, R154, RZ ;  /* 0x0000009a09a47224 */ /* 0x000fce00078e02ff */
.L_x_167:
[----:B------:R-:W-:Y:S05]  /*47a0*/  BSYNC B1 ;  /* 0x0000000000017941 */ /* 0x000fea0003800000 */
.L_x_166:
[----:B0-----:R-:W-:Y:S01]  /*47b0*/  @!P5 IMAD R9, R28, R153, R164 ;  /* 0x000000991c09d224 */ /* 0x001fe200078e02a4 */
[----:B------:R-:W-:Y:S04]  /*47c0*/  BSSY B1, `(.L_x_168) ;  /* 0x0000006000017945 */ /* 0x000fe80003800000 */
[----:B------:R0:W-:Y:S01]  /*47d0*/  @!P5 STG.E.U8 desc[UR36][R6.64+0x8], R9 ;  /* 0x000008090600d986 */ /* 0x0001e2000c101124 */
[----:B------:R-:W-:Y:S05]  /*47e0*/  @P3 BRA `(.L_x_169) ;  /* 0x00000000000c3947 */ /* 0x000fea0003800000 */
[----:B--2---:R-:W0:Y:S02]  /*47f0*/  LDG.E.U8 R155, desc[UR36][R4.64+0x9] ;  /* 0x00000924049b7981 */ /* 0x004e24000c1e1100 */
[----:B0-----:R-:W-:-:S05]  /*4800*/  PRMT R9, R155, 0x8880, RZ ;  /* 0x000088809b097816 */ /* 0x001fca00000000ff */
[----:B------:R-:W-:-:S07]  /*4810*/  IMAD R164, R9, R154, RZ ;  /* 0x0000009a09a47224 */ /* 0x000fce00078e02ff */
.L_x_169:
[----:B------:R-:W-:Y:S05]  /*4820*/  BSYNC B1 ;  /* 0x0000000000017941 */ /* 0x000fea0003800000 */
.L_x_168:
[----:B------:R-:W-:Y:S01]  /*4830*/  ISETP.LT.OR P5, PT, R3, 0x9, !P0 ;  /* 0x000000090300780c */ /* 0x000fe200047a1670 */
[----:B------:R-:W-:Y:S01]  /*4840*/  @!P3 IMAD R29, R29, R153, R164 ;  /* 0x000000991d1db224 */ /* 0x000fe200078e02a4 */
[----:B------:R-:W-:Y:S01]  /*4850*/  BSSY B1, `(.L_x_170) ;  /* 0x0000009000017945 */ /* 0x000fe20003800000 */
[C---:B------:R-:W-:Y:S02]  /*4860*/  ISETP.LT.OR P4, PT, R3.reuse, 0xa, !P0 ;  /* 0x0000000a0300780c */ /* 0x040fe40004781670 */
[C---:B------:R-:W-:Y:S01]  /*4870*/  ISETP.LT.OR P1, PT, R3.reuse, 0x12, !P2 ;  /* 0x000000120300780c */ /* 0x040fe20005721670 */
[----:B------:R0:W-:Y:S01]  /*4880*/  @!P3 STG.E.U8 desc[UR36][R6.64+0x9], R29 ;  /* 0x0000091d0600b986 */ /* 0x0001e2000c101124 */
[----:B------:R-:W-:-:S06]  /*4890*/  ISETP.LT.OR P3, PT, R3, 0x11, !P2 ;  /* 0x000000110300780c */ /* 0x000fcc0005761670 */
[----:B------:R-:W-:Y:S07]  /*48a0*/  @P5 BRA `(.L_x_171) ;  /* 0x00000000000c5947 */ /* 0x000fee0003800000 */
[----:B--2---:R-:W0:Y:S02]  /*48b0*/  LDG.E.U8 R155, desc[UR36][R12.64+0x8] ;  /* 0x000008240c9b7981 */ /* 0x004e24000c1e1100 */
[----:B0-----:R-:W-:-:S05]  /*48c0*/  PRMT R9, R155, 0x8880, RZ ;  /* 0x000088809b097816 */ /* 0x001fca00000000ff */
[----:B------:R-:W-:-:S07]  /*48d0*/  IMAD R164, R9, R154, RZ ;  /* 0x0000009a09a47224 */ /* 0x000fce00078e02ff */
.L_x_171:
[----:B------:R-:W-:Y:S05]  /*48e0*/  BSYNC B1 ;  /* 0x0000000000017941 */ /* 0x000fea0003800000 */
.L_x_170:
[----:B0-----:R-:W-:Y:S01]  /*48f0*/  @!P5 IMAD R9, R30, R153, R164 ;  /* 0x000000991e09d224 */ /* 0x001fe200078e02a4 */
[----:B------:R-:W-:Y:S04]  /*4900*/  BSSY B1, `(.L_x_172) ;  /* 0x0000006000017945 */ /* 0x000fe80003800000 */
[----:B------:R0:W-:Y:S01]  /*4910*/  @!P5 STG.E.U8 desc[UR36][R10.64+0x8], R9 ;  /* 0x000008090a00d986 */ /* 0x0001e2000c101124 */
[----:B------:R-:W-:Y:S05]  /*4920*/  @P4 BRA `(.L_x_173) ;  /* 0x00000000000c4947 */ /* 0x000fea0003800000 */
[----:B--2---:R-:W0:Y:S02]  /*4930*/  LDG.E.U8 R155, desc[UR36][R12.64+0x9] ;  /* 0x000009240c9b7981 */ /* 0x004e24000c1e1100 */
[----:B0-----:R-:W-:-:S05]  /*4940*/  PRMT R9, R155, 0x8880, RZ ;  /* 0x000088809b097816 */ /* 0x001fca00000000ff */
[----:B------:R-:W-:-:S07]  /*4950*/  IMAD R164, R9, R154, RZ ;  /* 0x0000009a09a47224 */ /* 0x000fce00078e02ff */
.L_x_173:
[----:B------:R-:W-:Y:S05]  /*4960*/  BSYNC B1 ;  /* 0x0000000000017941 */ /* 0x000fea0003800000 */
.L_x_172:
[----:B------:R-:W-:Y:S01]  /*4970*/  @!P4 IMAD R31, R31, R153, R164 ;  /* 0x000000991f1fc224 */ /* 0x000fe200078e02a4 */
[----:B------:R-:W-:Y:S04]  /*4980*/  BSSY B1, `(.L_x_174) ;  /* 0x0000006000017945 */ /* 0x000fe80003800000 */
[----:B------:R0:W-:Y:S01]  /*4990*/  @!P4 STG.E.U8 desc[UR36][R10.64+0x9], R31 ;  /* 0x0000091f0a00c986 */ /* 0x0001e2000c101124 */
[----:B------:R-:W-:Y:S05]  /*49a0*/  @P3 BRA `(.L_x_175) ;  /* 0x00000000000c3947 */ /* 0x000fea0003800000 */
[----:B--2---:R-:W0:Y:S02]  /*49b0*/  LDG.E.U8 R155, desc[UR36][R4.64+0x10] ;  /* 0x00001024049b7981 */ /* 0x004e24000c1e1100 */
[----:B0-----:R-:W-:-:S05]  /*49c0*/  PRMT R9, R155, 0x8880, RZ ;  /* 0x000088809b097816 */ /* 0x001fca00000000ff */
[----:B------:R-:W-:-:S07]  /*49d0*/  IMAD R164, R9, R154, RZ ;  /* 0x0000009a09a47224 */ /* 0x000fce00078e02ff */
.L_x_175:
[----:B------:R-:W-:Y:S05]  /*49e0*/  BSYNC B1 ;  /* 0x0000000000017941 */ /* 0x000fea0003800000 */
.L_x_174:
[----:B0-----:R-:W-:Y:S01]  /*49f0*/  @!P3 IMAD R9, R32, R153, R164 ;  /* 0x000000992009b224 */ /* 0x001fe200078e02a4 */
[----:B------:R-:W-:Y:S04]  /*4a00*/  BSSY B1, `(.L_x_176) ;  /* 0x0000006000017945 */ /* 0x000fe80003800000 */
[----:B------:R0:W-:Y:S01]  /*4a10*/  @!P3 STG.E.U8 desc[UR36][R6.64+0x10], R9 ;  /* 0x000010090600b986 */ /* 0x0001e2000c101124 */
[----:B------:R-:W-:Y:S05]  /*4a20*/  @P1 BRA `(.L_x_177) ;  /* 0x00000000000c1947 */ /* 0x000fea0003800000 */
[----:B--2---:R-:W0:Y:S02]  /*4a30*/  LDG.E.U8 R155, desc[UR36][R4.64+0x11] ;  /* 0x00001124049b7981 */ /* 0x004e24000c1e1100 */
[----:B0-----:R-:W-:-:S05]  /*4a40*/  PRMT R9, R155, 0x8880, RZ ;  /* 0x000088809b097816 */ /* 0x001fca00000000ff */
[----:B------:R-:W-:-:S07]  /*4a50*/  IMAD R164, R9, R154, RZ ;  /* 0x0000009a09a47224 */ /* 0x000fce00078e02ff */
.L_x_177:
[----:B------:R-:W-:Y:S05]  /*4a60*/  BSYNC B1 ;  /* 0x0000000000017941 */ /* 0x000fea0003800000 */
.L_x_176:
        /* <DEDUP_REMOVED lines=11> */
.L_x_179:
[----:B------:R-:W-:Y:S05]  /*4b20*/  BSYNC B1 ;  /* 0x0000000000017941 */ /* 0x000fea0003800000 */
.L_x_178:
[----:B0-----:R-:W-:Y:S01]  /*4b30*/  @!P4 IMAD R9, R34, R153, R164 ;  /* 0x000000992209c224 */ /* 0x001fe200078e02a4 */
[----:B------:R-:W-:Y:S04]  /*4b40*/  BSSY B1, `(.L_x_180) ;  /* 0x0000006000017945 */ /* 0x000fe80003800000 */
[----:B------:R0:W-:Y:S01]  /*4b50*/  @!P4 STG.E.U8 desc[UR36][R10.64+0x10], R9 ;  /* 0x000010090a00c986 */ /* 0x0001e2000c101124 */
[----:B------:R-:W-:Y:S05]  /*4b60*/  @P3 BRA `(.L_x_181) ;  /* 0x00000000000c3947 */ /* 0x000fea0003800000 */
[----:B--2---:R-:W0:Y:S02]  /*4b70*/  LDG.E.U8 R155, desc[UR36][R12.64+0x11] ;  /* 0x000011240c9b7981 */ /* 0x004e24000c1e1100 */
[----:B0-----:R-:W-:-:S05]  /*4b80*/  PRMT R9, R155, 0x8880, RZ ;  /* 0x000088809b097816 */ /* 0x001fca00000000ff */
[----:B------:R-:W-:-:S07]  /*4b90*/  IMAD R164, R9, R154, RZ ;  /* 0x0000009a09a47224 */ /* 0x000fce00078e02ff */
.L_x_181:
[----:B------:R-:W-:Y:S05]  /*4ba0*/  BSYNC B1 ;  /* 0x0000000000017941 */ /* 0x000fea0003800000 */
.L_x_180:
[----:B------:R-:W-:Y:S01]  /*4bb0*/  @!P3 IMAD R35, R35, R153, R164 ;  /* 0x000000992323b224 */ /* 0x000fe200078e02a4 */
[----:B------:R-:W-:Y:S04]  /*4bc0*/  BSSY B1, `(.L_x_182) ;  /* 0x0000006000017945 */ /* 0x000fe80003800000 */
[----:B------:R0:W-:Y:S01]  /*4bd0*/  @!P3 STG.E.U8 desc[UR36][R10.64+0x11], R35 ;  /* 0x000011230a00b986 */ /* 0x0001e2000c101124 */
[----:B------:R-:W-:Y:S05]  /*4be0*/  @P5 BRA `(.L_x_183) ;  /* 0x00000000000c5947 */ /* 0x000fea0003800000 */
[----:B--2---:R-:W0:Y:S02]  /*4bf0*/  LDG.E.U8 R155, desc[UR36][R4.64+0x18] ;  /* 0x00001824049b7981 */ /* 0x004e24000c1e1100 */
[----:B0-----:R-:W-:-:S05]  /*4c00*/  PRMT R9, R155, 0x8880, RZ ;  /* 0x000088809b097816 */ /* 0x001fca00000000ff */
[----:B------:R-:W-:-:S07]  /*4c10*/  IMAD R164, R9, R154, RZ ;  /* 0x0000009a09a47224 */ /* 0x000fce00078e02ff */
.L_x_183:
[----:B------:R-:W-:Y:S05]  /*4c20*/  BSYNC B1 ;  /* 0x0000000000017941 */ /* 0x000fea0003800000 */
.L_x_182:
[----:B0-----:R-:W-:Y:S01]  /*4c30*/  @!P5 IMAD R9, R36, R153, R164 ;  /* 0x000000992409d224 */ /* 0x001fe200078e02a4 */
[----:B------:R-:W-:Y:S04]  /*4c40*/  BSSY B1, `(.L_x_184) ;  /* 0x0000006000017945 */ /* 0x000fe80003800000 */
[----:B------:R0:W-:Y:S01]  /*4c50*/  @!P5 STG.E.U8 desc[UR36][R6.64+0x18], R9 ;  /* 0x000018090600d986 */ /* 0x0001e2000c101124 */
[----:B------:R-:W-:Y:S05]  /*4c60*/  @P1 BRA `(.L_x_185) ;  /* 0x00000000000c1947 */ /* 0x000fea0003800000 */
[----:B--2---:R-:W0:Y:S02]  /*4c70*/  LDG.E.U8 R155, desc[UR36][R4.64+0x19] ;  /* 0x00001924049b7981 */ /* 0x004e24000c1e1100 */
[----:B0-----:R-:W-:-:S05]  /*4c80*/  PRMT R9, R155, 0x8880, RZ ;  /* 0x000088809b097816 */ /* 0x001fca00000000ff */
[----:B------:R-:W-:-:S07]  /*4c90*/  IMAD R164, R9, R154, RZ ;  /* 0x0000009a09a47224 */ /* 0x000fce00078e02ff */
.L_x_185:
[----:B------:R-:W-:Y:S05]  /*4ca0*/  BSYNC B1 ;  /* 0x0000000000017941 */ /* 0x000fea0003800000 */
.L_x_184:
        /* <DEDUP_REMOVED lines=11> */
.L_x_187:
[----:B------:R-:W-:Y:S05]  /*4d60*/  BSYNC B1 ;  /* 0x0000000000017941 */ /* 0x000fea0003800000 */
.L_x_186:
[----:B0-----:R-:W-:Y:S01]  /*4d70*/  @!P4 IMAD R9, R38, R153, R164 ;  /* 0x000000992609c224 */ /* 0x001fe200078e02a4 */
[----:B------:R-:W-:Y:S04]  /*4d80*/  BSSY B1, `(.L_x_188) ;  /* 0x0000006000017945 */ /* 0x000fe80003800000 */
[----:B------:R0:W-:Y:S01]  /*4d90*/  @!P4 STG.E.U8 desc[UR36][R10.64+0x18], R9 ;  /* 0x000018090a00c986 */ /* 0x0001e2000c101124 */
[----:B------:R-:W-:Y:S05]  /*4da0*/  @P3 BRA `(.L_x_189) ;  /* 0x00000000000c3947 */ /* 0x000fea0003800000 */
[----:B--2---:R-:W0:Y:S02]  /*4db0*/  LDG.E.U8 R155, desc[UR36][R12.64+0x19] ;  /* 0x000019240c9b7981 */ /* 0x004e24000c1e1100 */
[----:B0-----:R-:W-:-:S05]  /*4dc0*/  PRMT R9, R155, 0x8880, RZ ;  /* 0x000088809b097816 */ /* 0x001fca00000000ff */
[----:B------:R-:W-:-:S07]  /*4dd0*/  IMAD R164, R9, R154, RZ ;  /* 0x0000009a09a47224 */ /* 0x000fce00078e02ff */
.L_x_189:
[----:B------:R-:W-:Y:S05]  /*4de0*/  BSYNC B1 ;  /* 0x0000000000017941 */ /* 0x000fea0003800000 */
.L_x_188:
[----:B------:R-:W-:Y:S01]  /*4df0*/  @!P3 IMAD R39, R39, R153, R164 ;  /* 0x000000992727b224 */ /* 0x000fe200078e02a4 */
[----:B------:R-:W-:Y:S04]  /*4e00*/  BSSY B1, `(.L_x_190) ;  /* 0x0000006000017945 */ /* 0x000fe80003800000 */
[----:B------:R0:W-:Y:S01]  /*4e10*/  @!P3 STG.E.U8 desc[UR36][R10.64+0x19], R39 ;  /* 0x000019270a00b986 */ /* 0x0001e2000c101124 */
[----:B------:R-:W-:Y:S05]  /*4e20*/  @P5 BRA `(.L_x_191) ;  /* 0x00000000000c5947 */ /* 0x000fea0003800000 */
[----:B--2---:R-:W0:Y:S02]  /*4e30*/  LDG.E.U8 R155, desc[UR36][R4.64+0x20] ;  /* 0x00002024049b7981 */ /* 0x004e24000c1e1100 */
[----:B0-----:R-:W-:-:S05]  /*4e40*/  PRMT R9, R155, 0x8880, RZ ;  /* 0x000088809b097816 */ /* 0x001fca00000000ff */
[----:B------:R-:W-:-:S07]  /*4e50*/  IMAD R164, R9, R154, RZ ;  /* 0x0000009a09a47224 */ /* 0x000fce00078e02ff */
.L_x_191:
[----:B------:R-:W-:Y:S05]  /*4e60*/  BSYNC B1 ;  /* 0x0000000000017941 */ /* 0x000fea0003800000 */
.L_x_190:
[----:B0-----:R-:W-:Y:S01]  /*4e70*/  @!P5 IMAD R9, R40, R153, R164 ;  /* 0x000000992809d224 */ /* 0x001fe200078e02a4 */
[----:B------:R-:W-:Y:S04]  /*4e80*/  BSSY B1, `(.L_x_192) ;  /* 0x0000006000017945 */ /* 0x000fe80003800000 */
[----:B------:R0:W-:Y:S01]  /*4e90*/  @!P5 STG.E.U8 desc[UR36][R6.64+0x20], R9 ;  /* 0x000020090600d986 */ /* 0x0001e2000c101124 */
[----:B------:R-:W-:Y:S05]  /*4ea0*/  @P1 BRA `(.L_x_193) ;  /* 0x00000000000c1947 */ /* 0x000fea0003800000 */
[----:B--2---:R-:W0:Y:S02]  /*4eb0*/  LDG.E.U8 R155, desc[UR36][R4.64+0x21] ;  /* 0x00002124049b7981 */ /* 0x004e24000c1e1100 */
[----:B0-----:R-:W-:-:S05]  /*4ec0*/  PRMT R9, R155, 0x8880, RZ ;  /* 0x000088809b097816 */ /* 0x001fca00000000ff */
[----:B------:R-:W-:-:S07]  /*4ed0*/  IMAD R164, R9, R154, RZ ;  /* 0x0000009a09a47224 */ /* 0x000fce00078e02ff */
.L_x_193:
[----:B------:R-:W-:Y:S05]  /*4ee0*/  BSYNC B1 ;  /* 0x0000000000017941 */ /* 0x000fea0003800000 */
.L_x_192:
        /* <DEDUP_REMOVED lines=11> */
.L_x_195:
[----:B------:R-:W-:Y:S05]  /*4fa0*/  BSYNC B1 ;  /* 0x0000000000017941 */ /* 0x000fea0003800000 */
.L_x_194:
[----:B0-----:R-:W-:Y:S01]  /*4fb0*/  @!P4 IMAD R9, R42, R153, R164 ;  /* 0x000000992a09c224 */ /* 0x001fe200078e02a4 */
[----:B------:R-:W-:Y:S04]  /*4fc0*/  BSSY B1, `(.L_x_196) ;  /* 0x0000006000017945 */ /* 0x000fe80003800000 */
[----:B------:R0:W-:Y:S01]  /*4fd0*/  @!P4 STG.E.U8 desc[UR36][R10.64+0x20], R9 ;  /* 0x000020090a00c986 */ /* 0x0001e2000c101124 */
[----:B------:R-:W-:Y:S05]  /*4fe0*/  @P3 BRA `(.L_x_197) ;  /* 0x00000000000c3947 */ /* 0x000fea0003800000 */
[----:B--2---:R-:W0:Y:S02]  /*4ff0*/  LDG.E.U8 R155, desc[UR36][R12.64+0x21] ;  /* 0x000021240c9b7981 */ /* 0x004e24000c1e1100 */
[----:B0-----:R-:W-:-:S05]  /*5000*/  PRMT R9, R155, 0x8880, RZ ;  /* 0x000088809b097816 */ /* 0x001fca00000000ff */
[----:B------:R-:W-:-:S07]  /*5010*/  IMAD R164, R9, R154, RZ ;  /* 0x0000009a09a47224 */ /* 0x000fce00078e02ff */
.L_x_197:
[----:B------:R-:W-:Y:S05]  /*5020*/  BSYNC B1 ;  /* 0x0000000000017941 */ /* 0x000fea0003800000 */
.L_x_196:
[----:B------:R-:W-:Y:S01]  /*5030*/  @!P3 IMAD R43, R43, R153, R164 ;  /* 0x000000992b2bb224 */ /* 0x000fe200078e02a4 */
[----:B------:R-:W-:Y:S04]  /*5040*/  BSSY B1, `(.L_x_198) ;  /* 0x0000006000017945 */ /* 0x000fe80003800000 */
[----:B------:R0:W-:Y:S01]  /*5050*/  @!P3 STG.E.U8 desc[UR36][R10.64+0x21], R43 ;  /* 0x0000212b0a00b986 */ /* 0x0001e2000c101124 */
[----:B------:R-:W-:Y:S05]  /*5060*/  @P5 BRA `(.L_x_199) ;  /* 0x00000000000c5947 */ /* 0x000fea0003800000 */
[----:B--2---:R-:W0:Y:S02]  /*5070*/  LDG.E.U8 R155, desc[UR36][R4.64+0x28] ;  /* 0x00002824049b7981 */ /* 0x004e24000c1e1100 */
[----:B0-----:R-:W-:-:S05]  /*5080*/  PRMT R9, R155, 0x8880, RZ ;  /* 0x000088809b097816 */ /* 0x001fca00000000ff */
[----:B------:R-:W-:-:S07]  /*5090*/  IMAD R164, R9, R154, RZ ;  /* 0x0000009a09a47224 */ /* 0x000fce00078e02ff */
.L_x_199:
[----:B------:R-:W-:Y:S05]  /*50a0*/  BSYNC B1 ;  /* 0x0000000000017941 */ /* 0x000fea0003800000 */
.L_x_198:
[----:B0-----:R-:W-:Y:S01]  /*50b0*/  @!P5 IMAD R9, R44, R153, R164 ;  /* 0x000000992c09d224 */ /* 0x001fe200078e02a4 */
[----:B------:R-:W-:Y:S04]  /*50c0*/  BSSY B1, `(.L_x_200) ;  /* 0x0000006000017945 */ /* 0x000fe80003800000 */
[----:B------:R0:W-:Y:S01]  /*50d0*/  @!P5 STG.E.U8 desc[UR36][R6.64+0x28], R9 ;  /* 0x000028090600d986 */ /* 0x0001e2000c101124 */
[----:B------:R-:W-:Y:S05]  /*50e0*/  @P1 BRA `(.L_x_201) ;  /* 0x00000000000c1947 */ /* 0x000fea0003800000 */
[----:B--2---:R-:W0:Y:S02]  /*50f0*/  LDG.E.U8 R155, desc[UR36][R4.64+0x29] ;  /* 0x00002924049b7981 */ /* 0x004e24000c1e1100 */
[----:B0-----:R-:W-:-:S05]  /*5100*/  PRMT R9, R155, 0x8880, RZ ;  /* 0x000088809b097816 */ /* 0x001fca00000000ff */
[----:B------:R-:W-:-:S07]  /*5110*/  IMAD R164, R9, R154, RZ ;  /* 0x0000009a09a47224 */ /* 0x000fce00078e02ff */
.L_x_201:
[----:B------:R-:W-:Y:S05]  /*5120*/  BSYNC B1 ;  /* 0x0000000000017941 */ /* 0x000fea0003800000 */
.L_x_200:
        /* <DEDUP_REMOVED lines=11> */
.L_x_203:
[----:B------:R-:W-:Y:S05]  /*51e0*/  BSYNC B1 ;  /* 0x0000000000017941 */ /* 0x000fea0003800000 */
.L_x_202:
[----:B0-----:R-:W-:Y:S01]  /*51f0*/  @!P4 IMAD R9, R46, R153, R164 ;  /* 0x000000992e09c224 */ /* 0x001fe200078e02a4 */
[----:B------:R-:W-:Y:S04]  /*5200*/  BSSY B1, `(.L_x_204) ;  /* 0x0000006000017945 */ /* 0x000fe80003800000 */
[----:B------:R0:W-:Y:S01]  /*5210*/  @!P4 STG.E.U8 desc[UR36][R10.64+0x28], R9 ;  /* 0x000028090a00c986 */ /* 0x0001e2000c101124 */
[----:B------:R-:W-:Y:S05]  /*5220*/  @P3 BRA `(.L_x_205) ;  /* 0x00000000000c3947 */ /* 0x000fea0003800000 */
[----:B--2---:R-:W0:Y:S02]  /*5230*/  LDG.E.U8 R155, desc[UR36][R12.64+0x29] ;  /* 0x000029240c9b7981 */ /* 0x004e24000c1e1100 */
[----:B0-----:R-:W-:-:S05]  /*5240*/  PRMT R9, R155, 0x8880, RZ ;  /* 0x000088809b097816 */ /* 0x001fca00000000ff */
[----:B------:R-:W-:-:S07]  /*5250*/  IMAD R164, R9, R154, RZ ;  /* 0x0000009a09a47224 */ /* 0x000fce00078e02ff */
.L_x_205:
[----:B------:R-:W-:Y:S05]  /*5260*/  BSYNC B1 ;  /* 0x0000000000017941 */ /* 0x000fea0003800000 */
.L_x_204:
[----:B------:R-:W-:Y:S01]  /*5270*/  @!P3 IMAD R47, R47, R153, R164 ;  /* 0x000000992f2fb224 */ /* 0x000fe200078e02a4 */
[----:B------:R-:W-:Y:S04]  /*5280*/  BSSY B1, `(.L_x_206) ;  /* 0x0000006000017945 */ /* 0x000fe80003800000 */
[----:B------:R0:W-:Y:S01]  /*5290*/  @!P3 STG.E.U8 desc[UR36][R10.64+0x29], R47 ;  /* 0x0000292f0a00b986 */ /* 0x0001e2000c101124 */
[----:B------:R-:W-:Y:S05]  /*52a0*/  @P5 BRA `(.L_x_207) ;  /* 0x00000000000c5947 */ /* 0x000fea0003800000 */
[----:B--2---:R-:W0:Y:S02]  /*52b0*/  LDG.E.U8 R155, desc[UR36][R4.64+0x30] ;  /* 0x00003024049b7981 */ /* 0x004e24000c1e1100 */
[----:B0-----:R-:W-:-:S05]  /*52c0*/  PRMT R9, R155, 0x8880, RZ ;  /* 0x000088809b097816 */ /* 0x001fca00000000ff */
[----:B------:R-:W-:-:S07]  /*52d0*/  IMAD R164, R9, R154, RZ ;  /* 0x0000009a09a47224 */ /* 0x000fce00078e02ff */
.L_x_207:
[----:B------:R-:W-:Y:S05]  /*52e0*/  BSYNC B1 ;  /* 0x0000000000017941 */ /* 0x000fea0003800000 */
.L_x_206:
[----:B0-----:R-:W-:Y:S01]  /*52f0*/  @!P5 IMAD R9, R48, R153, R164 ;  /* 0x000000993009d224 */ /* 0x001fe200078e02a4 */
[----:B------:R-:W-:Y:S04]  /*5300*/  BSSY B1, `(.L_x_208) ;  /* 0x0000006000017945 */ /* 0x000fe80003800000 */
[----:B------:R0:W-:Y:S01]  /*5310*/  @!P5 STG.E.U8 desc[UR36][R6.64+0x30], R9 ;  /* 0x000030090600d986 */ /* 0x0001e2000c101124 */
[----:B------:R-:W-:Y:S05]  /*5320*/  @P1 BRA `(.L_x_209) ;  /* 0x00000000000c1947 */ /* 0x000fea0003800000 */
[----:B--2---:R-:W0:Y:S02]  /*5330*/  LDG.E.U8 R155, desc[UR36][R4.64+0x31] ;  /* 0x00003124049b7981 */ /* 0x004e24000c1e1100 */
[----:B0-----:R-:W-:-:S05]  /*5340*/  PRMT R9, R155, 0x8880, RZ ;  /* 0x000088809b097816 */ /* 0x001fca00000000ff */
[----:B------:R-:W-:-:S07]  /*5350*/  IMAD R164, R9, R154, RZ ;  /* 0x0000009a09a47224 */ /* 0x000fce00078e02ff */
.L_x_209:
[----:B------:R-:W-:Y:S05]  /*5360*/  BSYNC B1 ;  /* 0x0000000000017941 */ /* 0x000fea0003800000 */
.L_x_208:
        /* <DEDUP_REMOVED lines=11> */
.L_x_211:
[----:B------:R-:W-:Y:S05]  /*5420*/  BSYNC B1 ;  /* 0x0000000000017941 */ /* 0x000fea0003800000 */
.L_x_210:
[----:B0-----:R-:W-:Y:S01]  /*5430*/  @!P4 IMAD R9, R50, R153, R164 ;  /* 0x000000993209c224 */ /* 0x001fe200078e02a4 */
[----:B------:R-:W-:Y:S04]  /*5440*/  BSSY B1, `(.L_x_212) ;  /* 0x0000006000017945 */ /* 0x000fe80003800000 */
[----:B------:R0:W-:Y:S01]  /*5450*/  @!P4 STG.E.U8 desc[UR36][R10.64+0x30], R9 ;  /* 0x000030090a00c986 */ /* 0x0001e2000c101124 */
[----:B------:R-:W-:Y:S05]  /*5460*/  @P3 BRA `(.L_x_213) ;  /* 0x00000000000c3947 */ /* 0x000fea0003800000 */
[----:B--2---:R-:W0:Y:S02]  /*5470*/  LDG.E.U8 R155, desc[UR36][R12.64+0x31] ;  /* 0x000031240c9b7981 */ /* 0x004e24000c1e1100 */
[----:B0-----:R-:W-:-:S05]  /*5480*/  PRMT R9, R155, 0x8880, RZ ;  /* 0x000088809b097816 */ /* 0x001fca00000000ff */
[----:B------:R-:W-:-:S07]  /*5490*/  IMAD R164, R9, R154, RZ ;  /* 0x0000009a09a47224 */ /* 0x000fce00078e02ff */
.L_x_213:
[----:B------:R-:W-:Y:S05]  /*54a0*/  BSYNC B1 ;  /* 0x0000000000017941 */ /* 0x000fea0003800000 */
.L_x_212:
[----:B------:R-:W-:Y:S01]  /*54b0*/  @!P3 IMAD R51, R51, R153, R164 ;  /* 0x000000993333b224 */ /* 0x000fe200078e02a4 */
[----:B------:R-:W-:Y:S04]  /*54c0*/  BSSY B1, `(.L_x_214) ;  /* 0x0000006000017945 */ /* 0x000fe80003800000 */
[----:B------:R0:W-:Y:S01]  /*54d0*/  @!P3 STG.E.U8 desc[UR36][R10.64+0x31], R51 ;  /* 0x000031330a00b986 */ /* 0x0001e2000c101124 */
[----:B------:R-:W-:Y:S05]  /*54e0*/  @P5 BRA `(.L_x_215) ;  /* 0x00000000000c5947 */ /* 0x000fea0003800000 */
[----:B--2---:R-:W0:Y:S02]  /*54f0*/  LDG.E.U8 R155, desc[UR36][R4.64+0x38] ;  /* 0x00003824049b7981 */ /* 0x004e24000c1e1100 */
[----:B0-----:R-:W-:-:S05]  /*5500*/  PRMT R9, R155, 0x8880, RZ ;  /* 0x000088809b097816 */ /* 0x001fca00000000ff */
[----:B------:R-:W-:-:S07]  /*5510*/  IMAD R164, R9, R154, RZ ;  /* 0x0000009a09a47224 */ /* 0x000fce00078e02ff */
.L_x_215:
[----:B------:R-:W-:Y:S05]  /*5520*/  BSYNC B1 ;  /* 0x0000000000017941 */ /* 0x000fea0003800000 */
.L_x_214:
[----:B0-----:R-:W-:Y:S01]  /*5530*/  @!P5 IMAD R9, R52, R153, R164 ;  /* 0x000000993409d224 */ /* 0x001fe200078e02a4 */
[----:B------:R-:W-:Y:S04]  /*5540*/  BSSY B1, `(.L_x_216) ;  /* 0x0000006000017945 */ /* 0x000fe80003800000 */
[----:B------:R0:W-:Y:S01]  /*5550*/  @!P5 STG.E.U8 desc[UR36][R6.64+0x38], R9 ;  /* 0x000038090600d986 */ /* 0x0001e2000c101124 */
[----:B------:R-:W-:Y:S05]  /*5560*/  @P1 BRA `(.L_x_217) ;  /* 0x00000000000c1947 */ /* 0x000fea0003800000 */
[----:B--2---:R-:W0:Y:S02]  /*5570*/  LDG.E.U8 R155, desc[UR36][R4.64+0x39] ;  /* 0x00003924049b7981 */ /* 0x004e24000c1e1100 */
[----:B0-----:R-:W-:-:S05]  /*5580*/  PRMT R9, R155, 0x8880, RZ ;  /* 0x000088809b097816 */ /* 0x001fca00000000ff */
[----:B------:R-:W-:-:S07]  /*5590*/  IMAD R164, R9, R154, RZ ;  /* 0x0000009a09a47224 */ /* 0x000fce00078e02ff */
.L_x_217:
[----:B------:R-:W-:Y:S05]  /*55a0*/  BSYNC B1 ;  /* 0x0000000000017941 */ /* 0x000fea0003800000 */
.L_x_216:
        /* <DEDUP_REMOVED lines=11> */
.L_x_219:
[----:B------:R-:W-:Y:S05]  /*5660*/  BSYNC B1 ;  /* 0x0000000000017941 */ /* 0x000fea0003800000 */
.L_x_218:
[----:B0-----:R-:W-:Y:S01]  /*5670*/  @!P4 IMAD R9, R54, R153, R164 ;  /* 0x000000993609c224 */ /* 0x001fe200078e02a4 */
[----:B------:R-:W-:Y:S04]  /*5680*/  BSSY B1, `(.L_x_220) ;  /* 0x0000006000017945 */ /* 0x000fe80003800000 */
[----:B------:R0:W-:Y:S01]  /*5690*/  @!P4 STG.E.U8 desc[UR36][R10.64+0x38], R9 ;  /* 0x000038090a00c986 */ /* 0x0001e2000c101124 */
[----:B------:R-:W-:Y:S05]  /*56a0*/  @P3 BRA `(.L_x_221) ;  /* 0x00000000000c3947 */ /* 0x000fea0003800000 */
[----:B--2---:R-:W0:Y:S02]  /*56b0*/  LDG.E.U8 R155, desc[UR36][R12.64+0x39] ;  /* 0x000039240c9b7981 */ /* 0x004e24000c1e1100 */
[----:B0-----:R-:W-:-:S05]  /*56c0*/  PRMT R9, R155, 0x8880, RZ ;  /* 0x000088809b097816 */ /* 0x001fca00000000ff */
[----:B------:R-:W-:-:S07]  /*56d0*/  IMAD R164, R9, R154, RZ ;  /* 0x0000009a09a47224 */ /* 0x000fce00078e02ff */
.L_x_221:
[----:B------:R-:W-:Y:S05]  /*56e0*/  BSYNC B1 ;  /* 0x0000000000017941 */ /* 0x000fea0003800000 */
.L_x_220:
[----:B------:R-:W-:Y:S01]  /*56f0*/  @!P3 IMAD R55, R55, R153, R164 ;  /* 0x000000993737b224 */ /* 0x000fe200078e02a4 */
[----:B------:R-:W-:Y:S04]  /*5700*/  BSSY B1, `(.L_x_222) ;  /* 0x0000006000017945 */ /* 0x000fe80003800000 */
[----:B------:R0:W-:Y:S01]  /*5710*/  @!P3 STG.E.U8 desc[UR36][R10.64+0x39], R55 ;  /* 0x000039370a00b986 */ /* 0x0001e2000c101124 */
[----:B------:R-:W-:Y:S05]  /*5720*/  @P5 BRA `(.L_x_223) ;  /* 0x00000000000c5947 */ /* 0x000fea0003800000 */
[----:B--2---:R-:W0:Y:S02]  /*5730*/  LDG.E.U8 R155, desc[UR36][R4.64+0x40] ;  /* 0x00004024049b7981 */ /* 0x004e24000c1e1100 */
[----:B0-----:R-:W-:-:S05]  /*5740*/  PRMT R9, R155, 0x8880, RZ ;  /* 0x000088809b097816 */ /* 0x001fca00000000ff */
[----:B------:R-:W-:-:S07]  /*5750*/  IMAD R164, R9, R154, RZ ;  /* 0x0000009a09a47224 */ /* 0x000fce00078e02ff */
.L_x_223:
[----:B------:R-:W-:Y:S05]  /*5760*/  BSYNC B1 ;  /* 0x0000000000017941 */ /* 0x000fea0003800000 */
.L_x_222:
[----:B0-----:R-:W-:Y:S01]  /*5770*/  @!P5 IMAD R9, R56, R153, R164 ;  /* 0x000000993809d224 */ /* 0x001fe200078e02a4 */
[----:B------:R-:W-:Y:S04]  /*5780*/  BSSY B1, `(.L_x_224) ;  /* 0x0000006000017945 */ /* 0x000fe80003800000 */
[----:B------:R0:W-:Y:S01]  /*5790*/  @!P5 STG.E.U8 desc[UR36][R6.64+0x40], R9 ;  /* 0x000040090600d986 */ /* 0x0001e2000c101124 */
[----:B------:R-:W-:Y:S05]  /*57a0*/  @P1 BRA `(.L_x_225) ;  /* 0x00000000000c1947 */ /* 0x000fea0003800000 */
[----:B--2---:R-:W0:Y:S02]  /*57b0*/  LDG.E.U8 R155, desc[UR36][R4.64+0x41] ;  /* 0x00004124049b7981 */ /* 0x004e24000c1e1100 */
[----:B0-----:R-:W-:-:S05]  /*57c0*/  PRMT R9, R155, 0x8880, RZ ;  /* 0x000088809b097816 */ /* 0x001fca00000000ff */
[----:B------:R-:W-:-:S07]  /*57d0*/  IMAD R164, R9, R154, RZ ;  /* 0x0000009a09a47224 */ /* 0x000fce00078e02ff */
.L_x_225:
[----:B------:R-:W-:Y:S05]  /*57e0*/  BSYNC B1 ;  /* 0x0000000000017941 */ /* 0x000fea0003800000 */
.L_x_224:
        /* <DEDUP_REMOVED lines=11> */
.L_x_227:
[----:B------:R-:W-:Y:S05]  /*58a0*/  BSYNC B1 ;  /* 0x0000000000017941 */ /* 0x000fea0003800000 */
.L_x_226:
[----:B0-----:R-:W-:Y:S01]  /*58b0*/  @!P4 IMAD R9, R58, R153, R164 ;  /* 0x000000993a09c224 */ /* 0x001fe200078e02a4 */
[----:B------:R-:W-:Y:S04]  /*58c0*/  BSSY B1, `(.L_x_228) ;  /* 0x0000006000017945 */ /* 0x000fe80003800000 */
[----:B------:R0:W-:Y:S01]  /*58d0*/  @!P4 STG.E.U8 desc[UR36][R10.64+0x40], R9 ;  /* 0x000040090a00c986 */ /* 0x0001e2000c101124 */
[----:B------:R-:W-:Y:S05]  /*58e0*/  @P3 BRA `(.L_x_229) ;  /* 0x00000000000c3947 */ /* 0x000fea0003800000 */
[----:B--2---:R-:W0:Y:S02]  /*58f0*/  LDG.E.U8 R155, desc[UR36][R12.64+0x41] ;  /* 0x000041240c9b7981 */ /* 0x004e24000c1e1100 */
[----:B0-----:R-:W-:-:S05]  /*5900*/  PRMT R9, R155, 0x8880, RZ ;  /* 0x000088809b097816 */ /* 0x001fca00000000ff */
[----:B------:R-:W-:-:S07]  /*5910*/  IMAD R164, R9, R154, RZ ;  /* 0x0000009a09a47224 */ /* 0x000fce00078e02ff */
.L_x_229:
[----:B------:R-:W-:Y:S05]  /*5920*/  BSYNC B1 ;  /* 0x0000000000017941 */ /* 0x000fea0003800000 */
.L_x_228:
[----:B------:R-:W-:Y:S01]  /*5930*/  @!P3 IMAD R59, R59, R153, R164 ;  /* 0x000000993b3bb224 */ /* 0x000fe200078e02a4 */
[----:B------:R-:W-:Y:S04]  /*5940*/  BSSY B1, `(.L_x_230) ;  /* 0x0000006000017945 */ /* 0x000fe80003800000 */
[----:B------:R0:W-:Y:S01]  /*5950*/  @!P3 STG.E.U8 desc[UR36][R10.64+0x41], R59 ;  /* 0x0000413b0a00b986 */ /* 0x0001e2000c101124 */
[----:B------:R-:W-:Y:S05]  /*5960*/  @P5 BRA `(.L_x_231) ;  /* 0x00000000000c5947 */ /* 0x000fea0003800000 */
[----:B--2---:R-:W0:Y:S02]  /*5970*/  LDG.E.U8 R155, desc[UR36][R4.64+0x48] ;  /* 0x00004824049b7981 */ /* 0x004e24000c1e1100 */
[----:B0-----:R-:W-:-:S05]  /*5980*/  PRMT R9, R155, 0x8880, RZ ;  /* 0x000088809b097816 */ /* 0x001fca00000000ff */
[----:B------:R-:W-:-:S07]  /*5990*/  IMAD R164, R9, R154, RZ ;  /* 0x0000009a09a47224 */ /* 0x000fce00078e02ff */
.L_x_231:
[----:B------:R-:W-:Y:S05]  /*59a0*/  BSYNC B1 ;  /* 0x0000000000017941 */ /* 0x000fea0003800000 */
.L_x_230:
[----:B0-----:R-:W-:Y:S01]  /*59b0*/  @!P5 IMAD R9, R60, R153, R164 ;  /* 0x000000993c09d224 */ /* 0x001fe200078e02a4 */
[----:B------:R-:W-:Y:S04]  /*59c0*/  BSSY B1, `(.L_x_232) ;  /* 0x0000006000017945 */ /* 0x000fe80003800000 */
[----:B------:R0:W-:Y:S01]  /*59d0*/  @!P5 STG.E.U8 desc[UR36][R6.64+0x48], R9 ;  /* 0x000048090600d986 */ /* 0x0001e2000c101124 */
[----:B------:R-:W-:Y:S05]  /*59e0*/  @P1 BRA `(.L_x_233) ;  /* 0x00000000000c1947 */ /* 0x000fea0003800000 */
[----:B--2---:R-:W0:Y:S02]  /*59f0*/  LDG.E.U8 R155, desc[UR36][R4.64+0x49] ;  /* 0x00004924049b7981 */ /* 0x004e24000c1e1100 */
[----:B0-----:R-:W-:-:S05]  /*5a00*/  PRMT R9, R155, 0x8880, RZ ;  /* 0x000088809b097816 */ /* 0x001fca00000000ff */
[----:B------:R-:W-:-:S07]  /*5a10*/  IMAD R164, R9, R154, RZ ;  /* 0x0000009a09a47224 */ /* 0x000fce00078e02ff */
.L_x_233:
[----:B------:R-:W-:Y:S05]  /*5a20*/  BSYNC B1 ;  /* 0x0000000000017941 */ /* 0x000fea0003800000 */
.L_x_232:
        /* <DEDUP_REMOVED lines=11> */
.L_x_235:
[----:B------:R-:W-:Y:S05]  /*5ae0*/  BSYNC B1 ;  /* 0x0000000000017941 */ /* 0x000fea0003800000 */
.L_x_234:
[----:B0-----:R-:W-:Y:S01]  /*5af0*/  @!P4 IMAD R9, R62, R153, R164 ;  /* 0x000000993e09c224 */ /* 0x001fe200078e02a4 */
[----:B------:R-:W-:Y:S04]  /*5b00*/  BSSY B1, `(.L_x_236) ;  /* 0x0000006000017945 */ /* 0x000fe80003800000 */
[----:B------:R0:W-:Y:S01]  /*5b10*/  @!P4 STG.E.U8 desc[UR36][R10.64+0x48], R9 ;  /* 0x000048090a00c986 */ /* 0x0001e2000c101124 */
[----:B------:R-:W-:Y:S05]  /*5b20*/  @P3 BRA `(.L_x_237) ;  /* 0x00000000000c3947 */ /* 0x000fea0003800000 */
[----:B--2---:R-:W0:Y:S02]  /*5b30*/  LDG.E.U8 R155, desc[UR36][R12.64+0x49] ;  /* 0x000049240c9b7981 */ /* 0x004e24000c1e1100 */
[----:B0-----:R-:W-:-:S05]  /*5b40*/  PRMT R9, R155, 0x8880, RZ ;  /* 0x000088809b097816 */ /* 0x001fca00000000ff */
[----:B------:R-:W-:-:S07]  /*5b50*/  IMAD R164, R9, R154, RZ ;  /* 0x0000009a09a47224 */ /* 0x000fce00078e02ff */
.L_x_237:
[----:B------:R-:W-:Y:S05]  /*5b60*/  BSYNC B1 ;  /* 0x0000000000017941 */ /* 0x000fea0003800000 */
.L_x_236:
[----:B------:R-:W-:Y:S01]  /*5b70*/  @!P3 IMAD R63, R63, R153, R164 ;  /* 0x000000993f3fb224 */ /* 0x000fe200078e02a4 */
[----:B------:R-:W-:Y:S04]  /*5b80*/  BSSY B1, `(.L_x_238) ;  /* 0x0000006000017945 */ /* 0x000fe80003800000 */
[----:B------:R0:W-:Y:S01]  /*5b90*/  @!P3 STG.E.U8 desc[UR36][R10.64+0x49], R63 ;  /* 0x0000493f0a00b986 */ /* 0x0001e2000c101124 */
[----:B------:R-:W-:Y:S05]  /*5ba0*/  @P5 BRA `(.L_x_239) ;  /* 0x00000000000c5947 */ /* 0x000fea0003800000 */
[----:B--2---:R-:W0:Y:S02]  /*5bb0*/  LDG.E.U8 R155, desc[UR36][R4.64+0x50] ;  /* 0x00005024049b7981 */ /* 0x004e24000c1e1100 */
[----:B0-----:R-:W-:-:S05]  /*5bc0*/  PRMT R9, R155, 0x8880, RZ ;  /* 0x000088809b097816 */ /* 0x001fca00000000ff */
[----:B------:R-:W-:-:S07]  /*5bd0*/  IMAD R164, R9, R154, RZ ;  /* 0x0000009a09a47224 */ /* 0x000fce00078e02ff */
.L_x_239:
[----:B------:R-:W-:Y:S05]  /*5be0*/  BSYNC B1 ;  /* 0x0000000000017941 */ /* 0x000fea0003800000 */
.L_x_238:
[----:B0-----:R-:W-:Y:S01]  /*5bf0*/  @!P5 IMAD R9, R64, R153, R164 ;  /* 0x000000994009d224 */ /* 0x001fe200078e02a4 */
[----:B------:R-:W-:Y:S04]  /*5c00*/  BSSY B1, `(.L_x_240) ;  /* 0x0000006000017945 */ /* 0x000fe80003800000 */
[----:B------:R0:W-:Y:S01]  /*5c10*/  @!P5 STG.E.U8 desc[UR36][R6.64+0x50], R9 ;  /* 0x000050090600d986 */ /* 0x0001e2000c101124 */
[----:B------:R-:W-:Y:S05]  /*5c20*/  @P1 BRA `(.L_x_241) ;  /* 0x00000000000c1947 */ /* 0x000fea0003800000 */
[----:B--2---:R-:W0:Y:S02]  /*5c30*/  LDG.E.U8 R155, desc[UR36][R4.64+0x51] ;  /* 0x00005124049b7981 */ /* 0x004e24000c1e1100 */
[----:B0-----:R-:W-:-:S05]  /*5c40*/  PRMT R9, R155, 0x8880, RZ ;  /* 0x000088809b097816 */ /* 0x001fca00000000ff */
[----:B------:R-:W-:-:S07]  /*5c50*/  IMAD R164, R9, R154, RZ ;  /* 0x0000009a09a47224 */ /* 0x000fce00078e02ff */
.L_x_241:
[----:B------:R-:W-:Y:S05]  /*5c60*/  BSYNC B1 ;  /* 0x0000000000017941 */ /* 0x000fea0003800000 */
.L_x_240:
        /* <DEDUP_REMOVED lines=11> */
.L_x_243:
[----:B------:R-:W-:Y:S05]  /*5d20*/  BSYNC B1 ;  /* 0x0000000000017941 */ /* 0x000fea0003800000 */
.L_x_242:
[----:B0-----:R-:W-:Y:S01]  /*5d30*/  @!P4 IMAD R9, R66, R153, R164 ;  /* 0x000000994209c224 */ /* 0x001fe200078e02a4 */
[----:B------:R-:W-:Y:S04]  /*5d40*/  BSSY B1, `(.L_x_244) ;  /* 0x0000006000017945 */ /* 0x000fe80003800000 */
[----:B------:R0:W-:Y:S01]  /*5d50*/  @!P4 STG.E.U8 desc[UR36][R10.64+0x50], R9 ;  /* 0x000050090a00c986 */ /* 0x0001e2000c101124 */
[----:B------:R-:W-:Y:S05]  /*5d60*/  @P3 BRA `(.L_x_245) ;  /* 0x00000000000c3947 */ /* 0x000fea0003800000 */
[----:B--2---:R-:W0:Y:S02]  /*5d70*/  LDG.E.U8 R155, desc[UR36][R12.64+0x51] ;  /* 0x000051240c9b7981 */ /* 0x004e24000c1e1100 */
[----:B0-----:R-:W-:-:S05]  /*5d80*/  PRMT R9, R155, 0x8880, RZ ;  /* 0x000088809b097816 */ /* 0x001fca00000000ff */
[----:B------:R-:W-:-:S07]  /*5d90*/  IMAD R164, R9, R154, RZ ;  /* 0x0000009a09a47224 */ /* 0x000fce00078e02ff */
.L_x_245:
[----:B------:R-:W-:Y:S05]  /*5da0*/  BSYNC B1 ;  /* 0x0000000000017941 */ /* 0x000fea0003800000 */
.L_x_244:
[----:B------:R-:W-:Y:S01]  /*5db0*/  @!P3 IMAD R67, R67, R153, R164 ;  /* 0x000000994343b224 */ /* 0x000fe200078e02a4 */
[----:B------:R-:W-:Y:S04]  /*5dc0*/  BSSY B1, `(.L_x_246) ;  /* 0x0000006000017945 */ /* 0x000fe80003800000 */
[----:B------:R0:W-:Y:S01]  /*5dd0*/  @!P3 STG.E.U8 desc[UR36][R10.64+0x51], R67 ;  /* 0x000051430a00b986 */ /* 0x0001e2000c101124 */
[----:B------:R-:W-:Y:S05]  /*5de0*/  @P5 BRA `(.L_x_247) ;  /* 0x00000000000c5947 */ /* 0x000fea0003800000 */
[----:B--2---:R-:W0:Y:S02]  /*5df0*/  LDG.E.U8 R155, desc[UR36][R4.64+0x58] ;  /* 0x00005824049b7981 */ /* 0x004e24000c1e1100 */
[----:B0-----:R-:W-:-:S05]  /*5e00*/  PRMT R9, R155, 0x8880, RZ ;  /* 0x000088809b097816 */ /* 0x001fca00000000ff */
[----:B------:R-:W-:-:S07]  /*5e10*/  IMAD R164, R9, R154, RZ ;  /* 0x0000009a09a47224 */ /* 0x000fce00078e02ff */
.L_x_247:
[----:B------:R-:W-:Y:S05]  /*5e20*/  BSYNC B1 ;  /* 0x0000000000017941 */ /* 0x000fea0003800000 */
.L_x_246:
[----:B0-----:R-:W-:Y:S01]  /*5e30*/  @!P5 IMAD R9, R68, R153, R164 ;  /* 0x000000994409d224 */ /* 0x001fe200078e02a4 */
[----:B------:R-:W-:Y:S04]  /*5e40*/  BSSY B1, `(.L_x_248) ;  /* 0x0000006000017945 */ /* 0x000fe80003800000 */
[----:B------:R0:W-:Y:S01]  /*5e50*/  @!P5 STG.E.U8 desc[UR36][R6.64+0x58], R9 ;  /* 0x000058090600d986 */ /* 0x0001e2000c101124 */
[----:B------:R-:W-:Y:S05]  /*5e60*/  @P1 BRA `(.L_x_249) ;  /* 0x00000000000c1947 */ /* 0x000fea0003800000 */
[----:B--2---:R-:W0:Y:S02]  /*5e70*/  LDG.E.U8 R155, desc[UR36][R4.64+0x59] ;  /* 0x00005924049b7981 */ /* 0x004e24000c1e1100 */
[----:B0-----:R-:W-:-:S05]  /*5e80*/  PRMT R9, R155, 0x8880, RZ ;  /* 0x000088809b097816 */ /* 0x001fca00000000ff */
[----:B------:R-:W-:-:S07]  /*5e90*/  IMAD R164, R9, R154, RZ ;  /* 0x0000009a09a47224 */ /* 0x000fce00078e02ff */
.L_x_249:
[----:B------:R-:W-:Y:S05]  /*5ea0*/  BSYNC B1 ;  /* 0x0000000000017941 */ /* 0x000fea0003800000 */
.L_x_248:
        /* <DEDUP_REMOVED lines=11> */
.L_x_251:
[----:B------:R-:W-:Y:S05]  /*5f60*/  BSYNC B1 ;  /* 0x0000000000017941 */ /* 0x000fea0003800000 */
.L_x_250:
[----:B0-----:R-:W-:Y:S01]  /*5f70*/  @!P4 IMAD R9, R70, R153, R164 ;  /* 0x000000994609c224 */ /* 0x001fe200078e02a4 */
[----:B------:R-:W-:Y:S04]  /*5f80*/  BSSY B1, `(.L_x_252) ;  /* 0x0000006000017945 */ /* 0x000fe80003800000 */
[----:B------:R0:W-:Y:S01]  /*5f90*/  @!P4 STG.E.U8 desc[UR36][R10.64+0x58], R9 ;  /* 0x000058090a00c986 */ /* 0x0001e2000c101124 */
[----:B------:R-:W-:Y:S05]  /*5fa0*/  @P3 BRA `(.L_x_253) ;  /* 0x00000000000c3947 */ /* 0x000fea0003800000 */
[----:B--2---:R-:W0:Y:S02]  /*5fb0*/  LDG.E.U8 R155, desc[UR36][R12.64+0x59] ;  /* 0x000059240c9b7981 */ /* 0x004e24000c1e1100 */
[----:B0-----:R-:W-:-:S05]  /*5fc0*/  PRMT R9, R155, 0x8880, RZ ;  /* 0x000088809b097816 */ /* 0x001fca00000000ff */
[----:B------:R-:W-:-:S07]  /*5fd0*/  IMAD R164, R9, R154, RZ ;  /* 0x0000009a09a47224 */ /* 0x000fce00078e02ff */
.L_x_253:
[----:B------:R-:W-:Y:S05]  /*5fe0*/  BSYNC B1 ;  /* 0x0000000000017941 */ /* 0x000fea0003800000 */
.L_x_252:
[----:B------:R-:W-:Y:S01]  /*5ff0*/  @!P3 IMAD R71, R71, R153, R164 ;  /* 0x000000994747b224 */ /* 0x000fe200078e02a4 */
[----:B------:R-:W-:Y:S04]  /*6000*/  BSSY B1, `(.L_x_254) ;  /* 0x0000006000017945 */ /* 0x000fe80003800000 */
[----:B------:R0:W-:Y:S01]  /*6010*/  @!P3 STG.E.U8 desc[UR36][R10.64+0x59], R71 ;  /* 0x000059470a00b986 */ /* 0x0001e2000c101124 */
[----:B------:R-:W-:Y:S05]  /*6020*/  @P5 BRA `(.L_x_255) ;  /* 0x00000000000c5947 */ /* 0x000fea0003800000 */
[----:B--2---:R-:W0:Y:S02]  /*6030*/  LDG.E.U8 R155, desc[UR36][R4.64+0x60] ;  /* 0x00006024049b7981 */ /* 0x004e24000c1e1100 */
[----:B0-----:R-:W-:-:S05]  /*6040*/  PRMT R9, R155, 0x8880, RZ ;  /* 0x000088809b097816 */ /* 0x001fca00000000ff */
[----:B------:R-:W-:-:S07]  /*6050*/  IMAD R164, R9, R154, RZ ;  /* 0x0000009a09a47224 */ /* 0x000fce00078e02ff */
.L_x_255:
[----:B------:R-:W-:Y:S05]  /*6060*/  BSYNC B1 ;  /* 0x0000000000017941 */ /* 0x000fea0003800000 */
.L_x_254:
[----:B0-----:R-:W-:Y:S01]  /*6070*/  @!P5 IMAD R9, R72, R153, R164 ;  /* 0x000000994809d224 */ /* 0x001fe200078e02a4 */
[----:B------:R-:W-:Y:S04]  /*6080*/  BSSY B1, `(.L_x_256) ;  /* 0x0000006000017945 */ /* 0x000fe80003800000 */
[----:B------:R0:W-:Y:S01]  /*6090*/  @!P5 STG.E.U8 desc[UR36][R6.64+0x60], R9 ;  /* 0x000060090600d986 */ /* 0x0001e2000c101124 */
[----:B------:R-:W-:Y:S05]  /*60a0*/  @P1 BRA `(.L_x_257) ;  /* 0x00000000000c1947 */ /* 0x000fea0003800000 */
[----:B--2---:R-:W0:Y:S02]  /*60b0*/  LDG.E.U8 R155, desc[UR36][R4.64+0x61] ;  /* 0x00006124049b7981 */ /* 0x004e24000c1e1100 */
[----:B0-----:R-:W-:-:S05]  /*60c0*/  PRMT R9, R155, 0x8880, RZ ;  /* 0x000088809b097816 */ /* 0x001fca00000000ff */
[----:B------:R-:W-:-:S07]  /*60d0*/  IMAD R164, R9, R154, RZ ;  /* 0x0000009a09a47224 */ /* 0x000fce00078e02ff */
.L_x_257:
[----:B------:R-:W-:Y:S05]  /*60e0*/  BSYNC B1 ;  /* 0x0000000000017941 */ /* 0x000fea0003800000 */
.L_x_256:
        /* <DEDUP_REMOVED lines=11> */
.L_x_259:
[----:B------:R-:W-:Y:S05]  /*61a0*/  BSYNC B1 ;  /* 0x0000000000017941 */ /* 0x000fea0003800000 */
.L_x_258:
[----:B0-----:R-:W-:Y:S01]  /*61b0*/  @!P4 IMAD R9, R74, R153, R164 ;  /* 0x000000994a09c224 */ /* 0x001fe200078e02a4 */
[----:B------:R-:W-:Y:S04]  /*61c0*/  BSSY B1, `(.L_x_260) ;  /* 0x0000006000017945 */ /* 0x000fe80003800000 */
[----:B------:R0:W-:Y:S01]  /*61d0*/  @!P4 STG.E.U8 desc[UR36][R10.64+0x60], R9 ;  /* 0x000060090a00c986 */ /* 0x0001e2000c101124 */
[----:B------:R-:W-:Y:S05]  /*61e0*/  @P3 BRA `(.L_x_261) ;  /* 0x00000000000c3947 */ /* 0x000fea0003800000 */
[----:B--2---:R-:W0:Y:S02]  /*61f0*/  LDG.E.U8 R155, desc[UR36][R12.64+0x61] ;  /* 0x000061240c9b7981 */ /* 0x004e24000c1e1100 */
[----:B0-----:R-:W-:-:S05]  /*6200*/  PRMT R9, R155, 0x8880, RZ ;  /* 0x000088809b097816 */ /* 0x001fca00000000ff */
[----:B------:R-:W-:-:S07]  /*6210*/  IMAD R164, R9, R154, RZ ;  /* 0x0000009a09a47224 */ /* 0x000fce00078e02ff */
.L_x_261:
[----:B------:R-:W-:Y:S05]  /*6220*/  BSYNC B1 ;  /* 0x0000000000017941 */ /* 0x000fea0003800000 */
.L_x_260:
[----:B------:R-:W-:Y:S01]  /*6230*/  @!P3 IMAD R75, R75, R153, R164 ;  /* 0x000000994b4bb224 */ /* 0x000fe200078e02a4 */
[----:B------:R-:W-:Y:S04]  /*6240*/  BSSY B1, `(.L_x_262) ;  /* 0x0000006000017945 */ /* 0x000fe80003800000 */
[----:B------:R0:W-:Y:S01]  /*6250*/  @!P3 STG.E.U8 desc[UR36][R10.64+0x61], R75 ;  /* 0x0000614b0a00b986 */ /* 0x0001e2000c101124 */
[----:B------:R-:W-:Y:S05]  /*6260*/  @P5 BRA `(.L_x_263) ;  /* 0x00000000000c5947 */ /* 0x000fea0003800000 */
[----:B--2---:R-:W0:Y:S02]  /*6270*/  LDG.E.U8 R155, desc[UR36][R4.64+0x68] ;  /* 0x00006824049b7981 */ /* 0x004e24000c1e1100 */
[----:B0-----:R-:W-:-:S05]  /*6280*/  PRMT R9, R155, 0x8880, RZ ;  /* 0x000088809b097816 */ /* 0x001fca00000000ff */
[----:B------:R-:W-:-:S07]  /*6290*/  IMAD R164, R9, R154, RZ ;  /* 0x0000009a09a47224 */ /* 0x000fce00078e02ff */
.L_x_263:
[----:B------:R-:W-:Y:S05]  /*62a0*/  BSYNC B1 ;  /* 0x0000000000017941 */ /* 0x000fea0003800000 */
.L_x_262:
[----:B0-----:R-:W-:Y:S01]  /*62b0*/  @!P5 IMAD R9, R76, R153, R164 ;  /* 0x000000994c09d224 */ /* 0x001fe200078e02a4 */
[----:B------:R-:W-:Y:S04]  /*62c0*/  BSSY B1, `(.L_x_264) ;  /* 0x0000006000017945 */ /* 0x000fe80003800000 */
[----:B------:R0:W-:Y:S01]  /*62d0*/  @!P5 STG.E.U8 desc[UR36][R6.64+0x68], R9 ;  /* 0x000068090600d986 */ /* 0x0001e2000c101124 */
[----:B------:R-:W-:Y:S05]  /*62e0*/  @P1 BRA `(.L_x_265) ;  /* 0x00000000000c1947 */ /* 0x000fea0003800000 */
[----:B--2---:R-:W0:Y:S02]  /*62f0*/  LDG.E.U8 R155, desc[UR36][R4.64+0x69] ;  /* 0x00006924049b7981 */ /* 0x004e24000c1e1100 */
[----:B0-----:R-:W-:-:S05]  /*6300*/  PRMT R9, R155, 0x8880, RZ ;  /* 0x000088809b097816 */ /* 0x001fca00000000ff */
[----:B------:R-:W-:-:S07]  /*6310*/  IMAD R164, R9, R154, RZ ;  /* 0x0000009a09a47224 */ /* 0x000fce00078e02ff */
.L_x_265:
[----:B------:R-:W-:Y:S05]  /*6320*/  BSYNC B1 ;  /* 0x0000000000017941 */ /* 0x000fea0003800000 */
.L_x_264:
        /* <DEDUP_REMOVED lines=11> */
.L_x_267:
[----:B------:R-:W-:Y:S05]  /*63e0*/  BSYNC B1 ;  /* 0x0000000000017941 */ /* 0x000fea0003800000 */
.L_x_266:
[----:B0-----:R-:W-:Y:S01]  /*63f0*/  @!P4 IMAD R9, R78, R153, R164 ;  /* 0x000000994e09c224 */ /* 0x001fe200078e02a4 */
[----:B------:R-:W-:Y:S04]  /*6400*/  BSSY B1, `(.L_x_268) ;  /* 0x0000006000017945 */ /* 0x000fe80003800000 */
[----:B------:R0:W-:Y:S01]  /*6410*/  @!P4 STG.E.U8 desc[UR36][R10.64+0x68], R9 ;  /* 0x000068090a00c986 */ /* 0x0001e2000c101124 */
[----:B------:R-:W-:Y:S05]  /*6420*/  @P3 BRA `(.L_x_269) ;  /* 0x00000000000c3947 */ /* 0x000fea0003800000 */
[----:B--2---:R-:W0:Y:S02]  /*6430*/  LDG.E.U8 R155, desc[UR36][R12.64+0x69] ;  /* 0x000069240c9b7981 */ /* 0x004e24000c1e1100 */
[----:B0-----:R-:W-:-:S05]  /*6440*/  PRMT R9, R155, 0x8880, RZ ;  /* 0x000088809b097816 */ /* 0x001fca00000000ff */
[----:B------:R-:W-:-:S07]  /*6450*/  IMAD R164, R9, R154, RZ ;  /* 0x0000009a09a47224 */ /* 0x000fce00078e02ff */
.L_x_269:
[----:B------:R-:W-:Y:S05]  /*6460*/  BSYNC B1 ;  /* 0x0000000000017941 */ /* 0x000fea0003800000 */
.L_x_268:
[----:B------:R-:W-:Y:S01]  /*6470*/  @!P3 IMAD R79, R79, R153, R164 ;  /* 0x000000994f4fb224 */ /* 0x000fe200078e02a4 */
[----:B------:R-:W-:Y:S04]  /*6480*/  BSSY B1, `(.L_x_270) ;  /* 0x0000006000017945 */ /* 0x000fe80003800000 */
[----:B------:R0:W-:Y:S01]  /*6490*/  @!P3 STG.E.U8 desc[UR36][R10.64+0x69], R79 ;  /* 0x0000694f0a00b986 */ /* 0x0001e2000c101124 */
[----:B------:R-:W-:Y:S05]  /*64a0*/  @P5 BRA `(.L_x_271) ;  /* 0x00000000000c5947 */ /* 0x000fea0003800000 */
[----:B--2---:R-:W0:Y:S02]  /*64b0*/  LDG.E.U8 R155, desc[UR36][R4.64+0x70] ;  /* 0x00007024049b7981 */ /* 0x004e24000c1e1100 */
[----:B0-----:R-:W-:-:S05]  /*64c0*/  PRMT R9, R155, 0x8880, RZ ;  /* 0x000088809b097816 */ /* 0x001fca00000000ff */
[----:B------:R-:W-:-:S07]  /*64d0*/  IMAD R164, R9, R154, RZ ;  /* 0x0000009a09a47224 */ /* 0x000fce00078e02ff */
.L_x_271:
[----:B------:R-:W-:Y:S05]  /*64e0*/  BSYNC B1 ;  /* 0x0000000000017941 */ /* 0x000fea0003800000 */
.L_x_270:
[----:B0-----:R-:W-:Y:S01]  /*64f0*/  @!P5 IMAD R9, R80, R153, R164 ;  /* 0x000000995009d224 */ /* 0x001fe200078e02a4 */
[----:B------:R-:W-:Y:S04]  /*6500*/  BSSY B1, `(.L_x_272) ;  /* 0x0000006000017945 */ /* 0x000fe80003800000 */
[----:B------:R0:W-:Y:S01]  /*6510*/  @!P5 STG.E.U8 desc[UR36][R6.64+0x70], R9 ;  /* 0x000070090600d986 */ /* 0x0001e2000c101124 */
[----:B------:R-:W-:Y:S05]  /*6520*/  @P1 BRA `(.L_x_273) ;  /* 0x00000000000c1947 */ /* 0x000fea0003800000 */
[----:B--2---:R-:W0:Y:S02]  /*6530*/  LDG.E.U8 R155, desc[UR36][R4.64+0x71] ;  /* 0x00007124049b7981 */ /* 0x004e24000c1e1100 */
[----:B0-----:R-:W-:-:S05]  /*6540*/  PRMT R9, R155, 0x8880, RZ ;  /* 0x000088809b097816 */ /* 0x001fca00000000ff */
[----:B------:R-:W-:-:S07]  /*6550*/  IMAD R164, R9, R154, RZ ;  /* 0x0000009a09a47224 */ /* 0x000fce00078e02ff */
.L_x_273:
[----:B------:R-:W-:Y:S05]  /*6560*/  BSYNC B1 ;  /* 0x0000000000017941 */ /* 0x000fea0003800000 */
.L_x_272:
[----:B------:R-:W-:Y:S01]  /*6570*/  ISETP.LT.OR P4, PT, R3, 0x71, !P0 ;  /* 0x000000710300780c */ /* 0x000fe20004781670 */
[----:B------:R-:W-:Y:S01]  /*6580*/  @!P1 IMAD R81, R81, R153, R164 ;  /* 0x0000009951519224 */ /* 0x000fe200078e02a4 */
[----:B------:R-:W-:Y:S01]  /*6590*/  BSSY B1, `(.L_x_274) ;  /* 0x000000a000017945 */ /* 0x000fe20003800000 */
[C---:B------:R-:W-:Y:S02]  /*65a0*/  ISETP.LT.OR P3, PT, R3.reuse, 0x72, !P0 ;  /* 0x000000720300780c */ /* 0x040fe40004761670 */
        /* <DEDUP_REMOVED lines=8> */
.L_x_275:
[----:B------:R-:W-:Y:S05]  /*6630*/  BSYNC B1 ;  /* 0x0000000000017941 */ /* 0x000fea0003800000 */
.L_x_274:
[----:B0-----:R-:W-:Y:S01]  /*6640*/  @!P4 IMAD R9, R82, R153, R164 ;  /* 0x000000995209c224 */ /* 0x001fe200078e02a4 */
[----:B------:R-:W-:Y:S04]  /*6650*/  BSSY B1, `(.L_x_276) ;  /* 0x0000006000017945 */ /* 0x000fe80003800000 */
[----:B------:R0:W-:Y:S01]  /*6660*/  @!P4 STG.E.U8 desc[UR36][R10.64+0x70], R9 ;  /* 0x000070090a00c986 */ /* 0x0001e2000c101124 */
[----:B------:R-:W-:Y:S05]  /*6670*/  @P3 BRA `(.L_x_277) ;  /* 0x00000000000c3947 */ /* 0x000fea0003800000 */
[----:B--2---:R-:W0:Y:S02]  /*6680*/  LDG.E.U8 R155, desc[UR36][R12.64+0x71] ;  /* 0x000071240c9b7981 */ /* 0x004e24000c1e1100 */
[----:B0-----:R-:W-:-:S05]  /*6690*/  PRMT R9, R155, 0x8880, RZ ;  /* 0x000088809b097816 */ /* 0x001fca00000000ff */
[----:B------:R-:W-:-:S07]  /*66a0*/  IMAD R164, R9, R154, RZ ;  /* 0x0000009a09a47224 */ /* 0x000fce00078e02ff */
.L_x_277:
[----:B------:R-:W-:Y:S05]  /*66b0*/  BSYNC B1 ;  /* 0x0000000000017941 */ /* 0x000fea0003800000 */
.L_x_276:
[----:B------:R-:W-:Y:S01]  /*66c0*/  @!P3 IMAD R83, R83, R153, R164 ;  /* 0x000000995353b224 */ /* 0x000fe200078e02a4 */
[----:B------:R-:W-:Y:S04]  /*66d0*/  BSSY B1, `(.L_x_278) ;  /* 0x0000006000017945 */ /* 0x000fe80003800000 */
[----:B------:R0:W-:Y:S01]  /*66e0*/  @!P3 STG.E.U8 desc[UR36][R10.64+0x71], R83 ;  /* 0x000071530a00b986 */ /* 0x0001e2000c101124 */
[----:B------:R-:W-:Y:S05]  /*66f0*/  @P1 BRA `(.L_x_279) ;  /* 0x00000000000c1947 */ /* 0x000fea0003800000 */
[----:B--2---:R-:W0:Y:S02]  /*6700*/  LDG.E.U8 R155, desc[UR36][R4.64+0x78] ;  /* 0x00007824049b7981 */ /* 0x004e24000c1e1100 */
[----:B0-----:R-:W-:-:S05]  /*6710*/  PRMT R9, R155, 0x8880, RZ ;  /* 0x000088809b097816 */ /* 0x001fca00000000ff */
[----:B------:R-:W-:-:S07]  /*6720*/  IMAD R164, R9, R154, RZ ;  /* 0x0000009a09a47224 */ /* 0x000fce00078e02ff */
.L_x_279:
[----:B------:R-:W-:Y:S05]  /*6730*/  BSYNC B1 ;  /* 0x0000000000017941 */ /* 0x000fea0003800000 */
.L_x_278:
[----:B0-----:R-:W-:Y:S01]  /*6740*/  @!P1 IMAD R9, R84, R153, R164 ;  /* 0x0000009954099224 */ /* 0x001fe200078e02a4 */
[----:B------:R-:W-:Y:S04]  /*6750*/  BSSY B1, `(.L_x_280) ;  /* 0x0000006000017945 */ /* 0x000fe80003800000 */
[----:B------:R0:W-:Y:S01]  /*6760*/  @!P1 STG.E.U8 desc[UR36][R6.64+0x78], R9 ;  /* 0x0000780906009986 */ /* 0x0001e2000c101124 */
[----:B------:R-:W-:Y:S05]  /*6770*/  @P2 BRA `(.L_x_281) ;  /* 0x00000000000c2947 */ /* 0x000fea0003800000 */
[----:B--2---:R-:W0:Y:S02]  /*6780*/  LDG.E.U8 R155, desc[UR36][R4.64+0x79] ;  /* 0x00007924049b7981 */ /* 0x004e24000c1e1100 */
[----:B0-----:R-:W-:-:S05]  /*6790*/  PRMT R9, R155, 0x8880, RZ ;  /* 0x000088809b097816 */ /* 0x001fca00000000ff */
[----:B------:R-:W-:-:S07]  /*67a0*/  IMAD R164, R9, R154, RZ ;  /* 0x0000009a09a47224 */ /* 0x000fce00078e02ff */
.L_x_281:
[----:B------:R-:W-:Y:S05]  /*67b0*/  BSYNC B1 ;  /* 0x0000000000017941 */ /* 0x000fea0003800000 */
.L_x_280:
[----:B------:R-:W-:Y:S01]  /*67c0*/  @!P2 IMAD R85, R85, R153, R164 ;  /* 0x000000995555a224 */ /* 0x000fe200078e02a4 */
[----:B------:R-:W-:Y:S04]  /*67d0*/  BSSY B1, `(.L_x_282) ;  /* 0x0000006000017945 */ /* 0x000fe80003800000 */
[----:B------:R0:W-:Y:S01]  /*67e0*/  @!P2 STG.E.U8 desc[UR36][R6.64+0x79], R85 ;  /* 0x000079550600a986 */ /* 0x0001e2000c101124 */
[----:B------:R-:W-:Y:S05]  /*67f0*/  @P5 BRA `(.L_x_283) ;  /* 0x00000000000c5947 */ /* 0x000fea0003800000 */
[----:B--2---:R-:W2:Y:S02]  /*6800*/  LDG.E.U8 R155, desc[UR36][R12.64+0x78] ;  /* 0x000078240c9b7981 */ /* 0x004ea4000c1e1100 */
[----:B--2---:R-:W-:-:S05]  /*6810*/  PRMT R5, R155, 0x8880, RZ ;  /* 0x000088809b057816 */ /* 0x004fca00000000ff */
[----:B------:R-:W-:-:S07]  /*6820*/  IMAD R164, R5, R154, RZ ;  /* 0x0000009a05a47224 */ /* 0x000fce00078e02ff */
.L_x_283:
[----:B------:R-:W-:Y:S05]  /*6830*/  BSYNC B1 ;  /* 0x0000000000017941 */ /* 0x000fea0003800000 */
.L_x_282:
[----:B------:R-:W-:Y:S01]  /*6840*/  @!P5 IMAD R5, R86, R153, R164 ;  /* 0x000000995605d224 */ /* 0x000fe200078e02a4 */
[----:B------:R-:W-:Y:S01]  /*6850*/  ISETP.LT.OR P0, PT, R3, 0x7a, !P0 ;  /* 0x0000007a0300780c */ /* 0x000fe20004701670 */
[----:B------:R-:W-:Y:S03]  /*6860*/  BSSY B1, `(.L_x_284) ;  /* 0x0000006000017945 */ /* 0x000fe60003800000 */
[----:B------:R0:W-:Y:S09]  /*6870*/  @!P5 STG.E.U8 desc[UR36][R10.64+0x78], R5 ;  /* 0x000078050a00d986 */ /* 0x0001f2000c101124 */
[----:B------:R-:W-:Y:S05]  /*6880*/  @P0 BRA `(.L_x_285) ;  /* 0x00000000000c0947 */ /* 0x000fea0003800000 */
[----:B--2---:R-:W2:Y:S02]  /*6890*/  LDG.E.U8 R155, desc[UR36][R12.64+0x79] ;  /* 0x000079240c9b7981 */ /* 0x004ea4000c1e1100 */
[----:B--2---:R-:W-:-:S05]  /*68a0*/  PRMT R3, R155, 0x8880, RZ ;  /* 0x000088809b037816 */ /* 0x004fca00000000ff */
[----:B------:R-:W-:-:S07]  /*68b0*/  IMAD R164, R3, R154, RZ ;  /* 0x0000009a03a47224 */ /* 0x000fce00078e02ff */
.L_x_285:
[----:B------:R-:W-:Y:S05]  /*68c0*/  BSYNC B1 ;  /* 0x0000000000017941 */ /* 0x000fea0003800000 */
.L_x_284:
[----:B------:R-:W-:Y:S01]  /*68d0*/  IMAD R87, R87, R153, R164 ;  /* 0x0000009957577224 */ /* 0x000fe200078e02a4 */
[----:B------:R-:W-:Y:S06]  /*68e0*/  @P0 BRA `(.L_x_286) ;  /* 0x0000001800180947 */ /* 0x000fec0003800000 */
[----:B------:R0:W-:Y:S01]  /*68f0*/  STG.E.U8 desc[UR36][R10.64+0x79], R87 ;  /* 0x000079570a007986 */ /* 0x0001e2000c101124 */
[----:B------:R-:W-:Y:S05]  /*6900*/  BRA `(.L_x_286) ;  /* 0x0000001800107947 */ /* 0x000fea0003800000 */
.L_x_29:
[C---:B------:R-:W-:Y:S02]  /*6910*/  ISETP.GE.AND P2, PT, R0.reuse, 0x1, PT ;  /* 0x000000010000780c */ /* 0x040fe40003f46270 */
[----:B------:R-:W-:Y:S02]  /*6920*/  ISETP.GE.AND P0, PT, R0, 0x9, PT ;  /* 0x000000090000780c */ /* 0x000fe40003f06270 */
[C---:B------:R-:W-:Y:S02]  /*6930*/  ISETP.LT.OR P3, PT, R3.reuse, 0x1, !P2 ;  /* 0x000000010300780c */ /* 0x040fe40005761670 */
[C---:B------:R-:W-:Y:S02]  /*6940*/  ISETP.LT.OR P5, PT, R3.reuse, 0x2, !P2 ;  /* 0x000000020300780c */ /* 0x040fe400057a1670 */
[C---:B------:R-:W-:Y:S02]  /*6950*/  ISETP.LT.OR P1, PT, R3.reuse, 0x1, !P0 ;  /* 0x000000010300780c */ /* 0x040fe40004721670 */
[----:B------:R-:W-:-:S07]  /*6960*/  ISETP.LT.OR P4, PT, R3, 0x2, !P0 ;  /* 0x000000020300780c */ /* 0x000fce0004781670 */
[-C--:B------:R-:W-:Y:S02]  /*6970*/  @!P3 IMAD R5, R88, R153.reuse, RZ ;  /* 0x000000995805b224 */ /* 0x080fe400078e02ff */
[-C--:B------:R-:W-:Y:S02]  /*6980*/  @!P5 IMAD R89, R89, R153.reuse, RZ ;  /* 0x000000995959d224 */ /* 0x080fe400078e02ff */
[-C--:B------:R-:W-:Y:S01]  /*6990*/  @!P1 IMAD R13, R90, R153.reuse, RZ ;  /* 0x000000995a0d9224 */ /* 0x080fe200078e02ff */
[----:B------:R0:W-:Y:S01]  /*69a0*/  @!P3 STG.E.U8 desc[UR36][R158.64], R5 ;  /* 0x000000059e00b986 */ /* 0x0001e2000c101124 */
[----:B------:R-:W-:Y:S01]  /*69b0*/  ISETP.LT.OR P3, PT, R3, 0x9, !P2 ;  /* 0x000000090300780c */ /* 0x000fe20005761670 */
[----:B------:R-:W-:Y:S02]  /*69c0*/  @!P4 IMAD R91, R91, R153, RZ ;  /* 0x000000995b5bc224 */ /* 0x000fe400078e02ff */
[----:B------:R-:W-:Y:S01]  /*69d0*/  @!P5 STG.E.U8 desc[UR36][R158.64+0x1], R89 ;  /* 0x000001599e00d986 */ /* 0x000fe2000c101124 */
[----:B------:R-:W-:-:S03]  /*69e0*/  ISETP.LT.OR P5, PT, R3, 0xa, !P2 ;  /* 0x0000000a0300780c */ /* 0x000fc600057a1670 */
[----:B------:R1:W-:Y:S01]  /*69f0*/  @!P1 STG.E.U8 desc[UR36][R8.64], R13 ;  /* 0x0000000d08009986 */ /* 0x0003e2000c101124 */
[----:B------:R-:W-:-:S03]  /*6a00*/  ISETP.LT.OR P1, PT, R3, 0x9, !P0 ;  /* 0x000000090300780c */ /* 0x000fc60004721670 */
[----:B------:R-:W-:Y:S01]  /*6a10*/  @!P4 STG.E.U8 desc[UR36][R8.64+0x1], R91 ;  /* 0x0000015b0800c986 */ /* 0x000fe2000c101124 */
[----:B------:R-:W-:Y:S01]  /*6a20*/  ISETP.LT.OR P4, PT, R3, 0xa, !P0 ;  /* 0x0000000a0300780c */ /* 0x000fe20004781670 */
[----:B------:R-:W-:-:S04]  /*6a30*/  @!P3 IMAD R15, R92, R153, RZ ;  /* 0x000000995c0fb224 */ /* 0x000fc800078e02ff */
[-C--:B------:R-:W-:Y:S01]  /*6a40*/  @!P5 IMAD R93, R93, R153.reuse, RZ ;  /* 0x000000995d5dd224 */ /* 0x080fe200078e02ff */
[----:B------:R3:W-:Y:S01]  /*6a50*/  @!P3 STG.E.U8 desc[UR36][R158.64+0x8], R15 ;  /* 0x0000080f9e00b986 */ /* 0x0007e2000c101124 */
[C---:B------:R-:W-:Y:S02]  /*6a60*/  ISETP.LT.OR P3, PT, R3.reuse, 0x11, !P2 ;  /* 0x000000110300780c */ /* 0x040fe40005761670 */
[-C--:B0-----:R-:W-:Y:S01]  /*6a70*/  @!P1 IMAD R5, R94, R153.reuse, RZ ;  /* 0x000000995e059224 */ /* 0x081fe200078e02ff */
[----:B------:R-:W-:Y:S01]  /*6a80*/  @!P5 STG.E.U8 desc[UR36][R158.64+0x9], R93 ;  /* 0x0000095d9e00d986 */ /* 0x000fe2000c101124 */
[----:B------:R-:W-:Y:S02]  /*6a90*/  ISETP.LT.OR P5, PT, R3, 0x12, !P2 ;  /* 0x000000120300780c */ /* 0x000fe400057a1670 */
[----:B------:R-:W-:Y:S01]  /*6aa0*/  @!P4 IMAD R95, R95, R153, RZ ;  /* 0x000000995f5fc224 */ /* 0x000fe200078e02ff */
[----:B------:R0:W-:Y:S01]  /*6ab0*/  @!P1 STG.E.U8 desc[UR36][R8.64+0x8], R5 ;  /* 0x0000080508009986 */ /* 0x0001e2000c101124 */
[----:B------:R-:W-:-:S03]  /*6ac0*/  ISETP.LT.OR P1, PT, R3, 0x11, !P0 ;  /* 0x000000110300780c */ /* 0x000fc60004721670 */
[----:B------:R-:W-:Y:S01]  /*6ad0*/  @!P4 STG.E.U8 desc[UR36][R8.64+0x9], R95 ;  /* 0x0000095f0800c986 */ /* 0x000fe2000c101124 */
[----:B------:R-:W-:Y:S01]  /*6ae0*/  ISETP.LT.OR P4, PT, R3, 0x12, !P0 ;  /* 0x000000120300780c */ /* 0x000fe20004781670 */
[----:B-1----:R-:W-:-:S04]  /*6af0*/  @!P3 IMAD R13, R96, R153, RZ ;  /* 0x00000099600db224 */ /* 0x002fc800078e02ff */
[-C--:B------:R-:W-:Y:S01]  /*6b00*/  @!P5 IMAD R97, R97, R153.reuse, RZ ;  /* 0x000000996161d224 */ /* 0x080fe200078e02ff */
[----:B------:R1:W-:Y:S01]  /*6b10*/  @!P3 STG.E.U8 desc[UR36][R158.64+0x10], R13 ;  /* 0x0000100d9e00b986 */ /* 0x0003e2000c101124 */
[C---:B------:R-:W-:Y:S02]  /*6b20*/  ISETP.LT.OR P3, PT, R3.reuse, 0x19, !P2 ;  /* 0x000000190300780c */ /* 0x040fe40005761670 */
[-C--:B---3--:R-:W-:Y:S01]  /*6b30*/  @!P1 IMAD R15, R98, R153.reuse, RZ ;  /* 0x00000099620f9224 */ /* 0x088fe200078e02ff */
[----:B------:R-:W-:Y:S01]  /*6b40*/  @!P5 STG.E.U8 desc[UR36][R158.64+0x11], R97 ;  /* 0x000011619e00d986 */ /* 0x000fe2000c101124 */
[----:B------:R-:W-:Y:S02]  /*6b50*/  ISETP.LT.OR P5, PT, R3, 0x1a, !P2 ;  /* 0x0000001a0300780c */ /* 0x000fe400057a1670 */
[----:B------:R-:W-:Y:S01]  /*6b60*/  @!P4 IMAD R99, R99, R153, RZ ;  /* 0x000000996363c224 */ /* 0x000fe200078e02ff */
[----:B------:R3:W-:Y:S01]  /*6b70*/  @!P1 STG.E.U8 desc[UR36][R8.64+0x10], R15 ;  /* 0x0000100f08009986 */ /* 0x0007e2000c101124 */
[----:B------:R-:W-:-:S03]  /*6b80*/  ISETP.LT.OR P1, PT, R3, 0x19, !P0 ;  /* 0x000000190300780c */ /* 0x000fc60004721670 */
[----:B------:R-:W-:Y:S01]  /*6b90*/  @!P4 STG.E.U8 desc[UR36][R8.64+0x11], R99 ;  /* 0x000011630800c986 */ /* 0x000fe2000c101124 */
[----:B------:R-:W-:Y:S01]  /*6ba0*/  ISETP.LT.OR P4, PT, R3, 0x1a, !P0 ;  /* 0x0000001a0300780c */ /* 0x000fe20004781670 */
[----:B0-----:R-:W-:-:S04]  /*6bb0*/  @!P3 IMAD R5, R100, R153, RZ ;  /* 0x000000996405b224 */ /* 0x001fc800078e02ff */
[-C--:B------:R-:W-:Y:S01]  /*6bc0*/  @!P5 IMAD R101, R101, R153.reuse, RZ ;  /* 0x000000996565d224 */ /* 0x080fe200078e02ff */
[----:B------:R0:W-:Y:S01]  /*6bd0*/  @!P3 STG.E.U8 desc[UR36][R158.64+0x18], R5 ;  /* 0x000018059e00b986 */ /* 0x0001e2000c101124 */
[C---:B------:R-:W-:Y:S02]  /*6be0*/  ISETP.LT.OR P3, PT, R3.reuse, 0x21, !P2 ;  /* 0x000000210300780c */ /* 0x040fe40005761670 */
[-C--:B-1----:R-:W-:Y:S01]  /*6bf0*/  @!P1 IMAD R13, R102, R153.reuse, RZ ;  /* 0x00000099660d9224 */ /* 0x082fe200078e02ff */
[----:B------:R-:W-:Y:S01]  /*6c00*/  @!P5 STG.E.U8 desc[UR36][R158.64+0x19], R101 ;  /* 0x000019659e00d986 */ /* 0x000fe2000c101124 */
[----:B------:R-:W-:Y:S02]  /*6c10*/  ISETP.LT.OR P5, PT, R3, 0x22, !P2 ;  /* 0x000000220300780c */ /* 0x000fe400057a1670 */
[----:B------:R-:W-:Y:S01]  /*6c20*/  @!P4 IMAD R103, R103, R153, RZ ;  /* 0x000000996767c224 */ /* 0x000fe200078e02ff */
[----:B------:R1:W-:Y:S01]  /*6c30*/  @!P1 STG.E.U8 desc[UR36][R8.64+0x18], R13 ;  /* 0x0000180d08009986 */ /* 0x0003e2000c101124 */
[----:B------:R-:W-:-:S03]  /*6c40*/  ISETP.LT.OR P1, PT, R3, 0x21, !P0 ;  /* 0x000000210300780c */ /* 0x000fc60004721670 */
[----:B------:R-:W-:Y:S01]  /*6c50*/  @!P4 STG.E.U8 desc[UR36][R8.64+0x19], R103 ;  /* 0x000019670800c986 */ /* 0x000fe2000c101124 */
[----:B------:R-:W-:Y:S01]  /*6c60*/  ISETP.LT.OR P4, PT, R3, 0x22, !P0 ;  /* 0x000000220300780c */ /* 0x000fe20004781670 */
[----:B---3--:R-:W-:-:S04]  /*6c70*/  @!P3 IMAD R15, R104, R153, RZ ;  /* 0x00000099680fb224 */ /* 0x008fc800078e02ff */
        /* <DEDUP_REMOVED lines=128> */
[----:B------:R-:W-:-:S02]  /*7480*/  ISETP.GE.AND P1, PT, R0, 0x81, PT ;  /* 0x000000810000780c */ /* 0x000fc40003f26270 */
[C---:B------:R-:W-:Y:S01]  /*7490*/  ISETP.LT.OR P5, PT, R3.reuse, 0x79, !P0 ;  /* 0x000000790300780c */ /* 0x040fe200047a1670 */
[----:B------:R-:W-:Y:S01]  /*74a0*/  @!P4 STG.E.U8 desc[UR36][R8.64+0x71], R147 ;  /* 0x000071930800c986 */ /* 0x000fe2000c101124 */
[C---:B------:R-:W-:Y:S01]  /*74b0*/  ISETP.LT.OR P0, PT, R3.reuse, 0x7a, !P0 ;  /* 0x0000007a0300780c */ /* 0x040fe20004701670 */
[----:B0-----:R-:W-:Y:S01]  /*74c0*/  @!P3 IMAD R5, R148, R153, RZ ;  /* 0x000000999405b224 */ /* 0x001fe200078e02ff */
[----:B------:R-:W-:-:S03]  /*74d0*/  ISETP.LT.OR P4, PT, R3, 0x1, !P1 ;  /* 0x000000010300780c */ /* 0x000fc60004f81670 */
[----:B------:R-:W-:Y:S01]  /*74e0*/  @!P2 IMAD R149, R149, R153, RZ ;  /* 0x000000999595a224 */ /* 0x000fe200078e02ff */
[----:B------:R0:W-:Y:S01]  /*74f0*/  @!P3 STG.E.U8 desc[UR36][R158.64+0x78], R5 ;  /* 0x000078059e00b986 */ /* 0x0001e2000c101124 */
[----:B------:R-:W-:-:S03]  /*7500*/  ISETP.LT.OR P3, PT, R3, 0x2, !P1 ;  /* 0x000000020300780c */ /* 0x000fc60004f61670 */
[----:B------:R-:W-:Y:S01]  /*7510*/  @!P2 STG.E.U8 desc[UR36][R158.64+0x79], R149 ;  /* 0x000079959e00a986 */ /* 0x000fe2000c101124 */
[-C--:B-1----:R-:W-:Y:S01]  /*7520*/  @!P5 IMAD R13, R150, R153.reuse, RZ ;  /* 0x00000099960dd224 */ /* 0x082fe200078e02ff */
[----:B------:R-:W-:Y:S01]  /*7530*/  ISETP.GE.AND P2, PT, R0, 0x89, PT ;  /* 0x000000890000780c */ /* 0x000fe20003f46270 */
[-C--:B------:R-:W-:Y:S02]  /*7540*/  @!P0 IMAD R151, R151, R153.reuse, RZ ;  /* 0x0000009997978224 */ /* 0x080fe400078e02ff */
[----:B---3--:R-:W-:Y:S01]  /*7550*/  @!P4 IMAD R15, R24, R153, RZ ;  /* 0x00000099180fc224 */ /* 0x008fe200078e02ff */
[----:B------:R1:W-:Y:S01]  /*7560*/  @!P5 STG.E.U8 desc[UR36][R8.64+0x78], R13 ;  /* 0x0000780d0800d986 */ /* 0x0003e2000c101124 */
[----:B------:R-:W-:-:S03]  /*7570*/  ISETP.LT.OR P5, PT, R3, 0x1, !P2 ;  /* 0x000000010300780c */ /* 0x000fc600057a1670 */
[----:B------:R-:W-:Y:S01]  /*7580*/  @!P3 IMAD R25, R25, R153, RZ ;  /* 0x000000991919b224 */ /* 0x000fe200078e02ff */
[----:B------:R-:W-:Y:S01]  /*7590*/  @!P0 STG.E.U8 desc[UR36][R8.64+0x79], R151 ;  /* 0x0000799708008986 */ /* 0x000fe2000c101124 */
[----:B------:R-:W-:-:S03]  /*75a0*/  ISETP.LT.OR P0, PT, R3, 0x2, !P2 ;  /* 0x000000020300780c */ /* 0x000fc60005701670 */
[----:B------:R-:W-:Y:S01]  /*75b0*/  @!P4 STG.E.U8 desc[UR36][R6.64], R15 ;  /* 0x0000000f0600c986 */ /* 0x000fe2000c101124 */
        /* <DEDUP_REMOVED lines=19> */
[-C--:B------:R-:W-:Y:S01]  /*76f0*/  @!P4 IMAD R9, R32, R153.reuse, RZ ;  /* 0x000000992009c224 */ /* 0x080fe200078e02ff */
        /* <DEDUP_REMOVED lines=127> */
[----:B-1----:R-:W-:-:S04]  /*7ef0*/  @!P5 IMAD R13, R74, R153, RZ ;  /* 0x000000994a0dd224 */ /* 0x002fc800078e02ff */
        /* <DEDUP_REMOVED lines=12> */
[----:B------:R-:W-:-:S04]  /*7fc0*/  @!P0 IMAD R9, R78, R153, RZ ;  /* 0x000000994e098224 */ /* 0x000fc800078e02ff */
[-C--:B------:R-:W-:Y:S01]  /*7fd0*/  @!P4 IMAD R79, R79, R153.reuse, RZ ;  /* 0x000000994f4fc224 */ /* 0x080fe200078e02ff */
[----:B------:R1:W-:Y:S01]  /*7fe0*/  @!P0 STG.E.U8 desc[UR36][R10.64+0x68], R9 ;  /* 0x000068090a008986 */ /* 0x0003e2000c101124 */
[----:B------:R-:W-:Y:S02]  /*7ff0*/  ISETP.LT.OR P0, PT, R3, 0x71, !P2 ;  /* 0x000000710300780c */ /* 0x000fe40005701670 */
[----:B------:R-:W-:Y:S01]  /*8000*/  @!P3 IMAD R81, R81, R153, RZ ;  /* 0x000000995151b224 */ /* 0x000fe200078e02ff */
[----:B------:R3:W-:Y:S01]  /*8010*/  @!P4 STG.E.U8 desc[UR36][R10.64+0x69], R79 ;  /* 0x0000694f0a00c986 */ /* 0x0007e2000c101124 */
[----:B------:R-:W-:-:S03]  /*8020*/  ISETP.LT.OR P4, PT, R3, 0x72, !P2 ;  /* 0x000000720300780c */ /* 0x000fc60005781670 */
[----:B------:R3:W-:Y:S01]  /*8030*/  @!P3 STG.E.U8 desc[UR36][R6.64+0x71], R81 ;  /* 0x000071510600b986 */ /* 0x0007e2000c101124 */
[C---:B------:R-:W-:Y:S02]  /*8040*/  ISETP.LT.OR P3, PT, R3.reuse, 0x79, !P1 ;  /* 0x000000790300780c */ /* 0x040fe40004f61670 */
[C---:B------:R-:W-:Y:S01]  /*8050*/  ISETP.LT.OR P1, PT, R3.reuse, 0x7a, !P1 ;  /* 0x0000007a0300780c */ /* 0x040fe20004f21670 */
[----:B------:R3:W-:Y:S01]  /*8060*/  @!P5 STG.E.U8 desc[UR36][R6.64+0x70], R13 ;  /* 0x0000700d0600d986 */ /* 0x0007e2000c101124 */
[C---:B------:R-:W-:Y:S02]  /*8070*/  ISETP.LT.OR P5, PT, R3.reuse, 0x79, !P2 ;  /* 0x000000790300780c */ /* 0x040fe400057a1670 */
[----:B------:R-:W-:Y:S01]  /*8080*/  ISETP.LT.OR P2, PT, R3, 0x7a, !P2 ;  /* 0x0000007a0300780c */ /* 0x000fe20005741670 */
[-C--:B------:R-:W-:Y:S02]  /*8090*/  @!P0 IMAD R3, R82, R153.reuse, RZ ;  /* 0x0000009952038224 */ /* 0x080fe400078e02ff */
[----:B------:R-:W-:-:S03]  /*80a0*/  @!P4 IMAD R83, R83, R153, RZ ;  /* 0x000000995353c224 */ /* 0x000fc600078e02ff */
[----:B------:R3:W-:Y:S01]  /*80b0*/  @!P0 STG.E.U8 desc[UR36][R10.64+0x70], R3 ;  /* 0x000070030a008986 */ /* 0x0007e2000c101124 */
[-C--:B0-----:R-:W-:Y:S02]  /*80c0*/  @!P3 IMAD R5, R84, R153.reuse, RZ ;  /* 0x000000995405b224 */ /* 0x081fe400078e02ff */
[-C--:B------:R-:W-:Y:S01]  /*80d0*/  @!P1 IMAD R85, R85, R153.reuse, RZ ;  /* 0x0000009955559224 */ /* 0x080fe200078e02ff */
[----:B------:R3:W-:Y:S01]  /*80e0*/  @!P4 STG.E.U8 desc[UR36][R10.64+0x71], R83 ;  /* 0x000071530a00c986 */ /* 0x0007e2000c101124 */
[-C--:B-1----:R-:W-:Y:S02]  /*80f0*/  @!P5 IMAD R9, R86, R153.reuse, RZ ;  /* 0x000000995609d224 */ /* 0x082fe400078e02ff */
[----:B------:R-:W-:Y:S01]  /*8100*/  @!P2 IMAD R87, R87, R153, RZ ;  /* 0x000000995757a224 */ /* 0x000fe200078e02ff */
[----:B------:R3:W-:Y:S04]  /*8110*/  @!P3 STG.E.U8 desc[UR36][R6.64+0x78], R5 ;  /* 0x000078050600b986 */ /* 0x0007e8000c101124 */
[----:B------:R3:W-:Y:S04]  /*8120*/  @!P1 STG.E.U8 desc[UR36][R6.64+0x79], R85 ;  /* 0x0000795506009986 */ /* 0x0007e8000c101124 */
[----:B------:R3:W-:Y:S04]  /*8130*/  @!P5 STG.E.U8 desc[UR36][R10.64+0x78], R9 ;  /* 0x000078090a00d986 */ /* 0x0007e8000c101124 */
[----:B------:R3:W-:Y:S02]  /*8140*/  @!P2 STG.E.U8 desc[UR36][R10.64+0x79], R87 ;  /* 0x000079570a00a986 */ /* 0x0007e4000c101124 */
.L_x_286:
[----:B------:R-:W-:Y:S05]  /*8150*/  BSYNC B0 ;  /* 0x0000000000007941 */ /* 0x000fea0003800000 */
.L_x_28:
[----:B------:R-:W-:Y:S01]  /*8160*/  ULDC UR4, c[0x0][0xc] ;  /* 0x0000030000047ab9 */ /* 0x000fe20000000800 */
[----:B------:R-:W-:Y:S01]  /*8170*/  ULDC UR5, c[0x0][0x10] ;  /* 0x0000040000057ab9 */ /* 0x000fe20000000800 */
[----:B---3--:R-:W3:Y:S01]  /*8180*/  LDC R3, c[0x0][0x14] ;  /* 0x00000500ff037b82 */ /* 0x008ee20000000800 */
[----:B------:R-:W-:Y:S01]  /*8190*/  UIMAD.WIDE.U32 UR4, UR4, UR5, URZ ;  /* 0x00000005040472a5 */ /* 0x000fe2000f8e003f */
[----:B------:R-:W-:Y:S01]  /*81a0*/  PRMT R0, RZ, 0x7610, R0 ;  /* 0x00007610ff007816 */ /* 0x000fe20000000000 */
[----:B------:R-:W-:Y:S02]  /*81b0*/  IMAD.MOV.U32 R23, RZ, RZ, -0x1 ;  /* 0xffffffffff177424 */ /* 0x000fe400078e00ff */
[----:B------:R-:W-:Y:S02]  /*81c0*/  IMAD.MOV.U32 R22, RZ, RZ, -0x1 ;  /* 0xffffffffff167424 */ /* 0x000fe400078e00ff */
[----:B---3--:R-:W-:-:S04]  /*81d0*/  IMAD.WIDE.U32 R16, R3, UR4, R16 ;  /* 0x0000000403107c25 */ /* 0x008fc8000f8e0010 */
[----:B------:R-:W-:Y:S01]  /*81e0*/  IMAD R3, R3, UR5, RZ ;  /* 0x0000000503037c24 */ /* 0x000fe2000f8e02ff */
[----:B------:R-:W-:Y:S02]  /*81f0*/  ULDC.64 UR4, c[0x0][0x650] ;  /* 0x0001940000047ab9 */ /* 0x000fe40000000a00 */
[----:B------:R-:W-:Y:S01]  /*8200*/  ISETP.GE.U32.AND P0, PT, R16, UR4, PT ;  /* 0x0000000410007c0c */ /* 0x000fe2000bf06070 */
[----:B------:R-:W-:-:S05]  /*8210*/  IMAD.IADD R17, R17, 0x1, R3 ;  /* 0x0000000111117824 */ /* 0x000fca00078e0203 */
[----:B------:R-:W-:-:S13]  /*8220*/  ISETP.GE.U32.AND.EX P0, PT, R17, UR5, PT, P0 ;  /* 0x0000000511007c0c */ /* 0x000fda000bf06100 */
[----:B------:R-:W-:Y:S05]  /*8230*/  @P0 BRA `(.L_x_287) ;  /* 0x0000000400640947 */ /* 0x000fea0003800000 */
[----:B------:R-:W3:Y:S01]  /*8240*/  S2R R12, SR_CTAID.X ;  /* 0x00000000000c7919 */ /* 0x000ee20000002500 */
[----:B0-----:R-:W0:Y:S01]  /*8250*/  LDC.64 R10, c[0x0][0x628] ;  /* 0x00018a00ff0a7b82 */ /* 0x001e220000000a00 */
[----:B------:R-:W-:Y:S01]  /*8260*/  ULDC UR4, c[0x0][0x150] ;  /* 0x0000540000047ab9 */ /* 0x000fe20000000800 */
[----:B------:R-:W-:Y:S01]  /*8270*/  IMAD.MOV.U32 R8, RZ, RZ, R16 ;  /* 0x000000ffff087224 */ /* 0x000fe200078e0010 */
[----:B------:R-:W0:Y:S01]  /*8280*/  S2R R23, SR_CTAID.Y ;  /* 0x0000000000177919 */ /* 0x000e220000002600 */
[----:B------:R-:W-:-:S04]  /*8290*/  IMAD.MOV.U32 R9, RZ, RZ, R17 ;  /* 0x000000ffff097224 */ /* 0x000fc800078e0011 */
[----:B------:R-:W1:Y:S08]  /*82a0*/  LDC R21, c[0x0][0x144] ;  /* 0x00005100ff157b82 */ /* 0x000e700000000800 */
[----:B------:R-:W1:Y:S08]  /*82b0*/  LDC R0, c[0x0][0x630] ;  /* 0x00018c00ff007b82 */ /* 0x000e700000000800 */
[----:B------:R-:W1:Y:S01]  /*82c0*/  LDC.64 R14, c[0x0][0x620] ;  /* 0x00018800ff0e7b82 */ /* 0x000e620000000a00 */
[----:B0-----:R-:W-:-:S04]  /*82d0*/  ISETP.NE.U32.AND P0, PT, R10, RZ, PT ;  /* 0x000000ff0a00720c */ /* 0x001fc80003f05070 */
[----:B------:R-:W-:Y:S02]  /*82e0*/  ISETP.NE.AND.EX P0, PT, R11, RZ, PT, P0 ;  /* 0x000000ff0b00720c */ /* 0x000fe40003f05300 */
[----:B---3--:R-:W-:-:S05]  /*82f0*/  I2FP.F32.U32 R3, R12 ;  /* 0x0000000c00037245 */ /* 0x008fca0000201000 */
[----:B------:R-:W-:-:S04]  /*8300*/  FMUL R3, R3, UR4 ;  /* 0x0000000403037c20 */ /* 0x000fc80008400000 */
[----:B------:R0:W3:Y:S02]  /*8310*/  F2I.U32.TRUNC.NTZ R20, R3 ;  /* 0x0000000300147305 */ /* 0x0000e4000020f000 */
[----:B------:R-:W-:Y:S05]  /*8320*/  @!P0 BRA `(.L_x_288) ;  /* 0x0000000000288947 */ /* 0x000fea0003800000 */
[----:B0-----:R-:W0:Y:S02]  /*8330*/  LDC R3, c[0x0][0x634] ;  /* 0x00018d00ff037b82 */ /* 0x001e240000000800 */
[----:B0-----:R-:W-:-:S05]  /*8340*/  IADD3 R3, P0, R16, R3, RZ ;  /* 0x0000000310037210 */ /* 0x001fca0007f1e0ff */
[----:B------:R-:W-:-:S04]  /*8350*/  IMAD.X R13, RZ, RZ, R17, P0 ;  /* 0x000000ffff0d7224 */ /* 0x000fc800000e0611 */
[----:B------:R-:W-:-:S04]  /*8360*/  IMAD.WIDE.U32 R4, R13, R10, RZ ;  /* 0x0000000a0d047225 */ /* 0x000fc800078e00ff */
[----:B-1----:R-:W-:-:S04]  /*8370*/  IMAD.WIDE.U32 R6, P0, R3, R11, R4 ;  /* 0x0000000b03067225 */ /* 0x002fc80007800004 */
[----:B------:R-:W-:-:S04]  /*8380*/  IMAD.WIDE.U32 R4, R3, R10, RZ ;  /* 0x0000000a03047225 */ /* 0x000fc800078e00ff */
[----:B------:R-:W-:Y:S01]  /*8390*/  IMAD.X R9, RZ, RZ, RZ, P0 ;  /* 0x000000ffff097224 */ /* 0x000fe200000e06ff */
[----:B------:R-:W-:Y:S01]  /*83a0*/  IADD3 RZ, P0, R5, R6, RZ ;  /* 0x0000000605ff7210 */ /* 0x000fe20007f1e0ff */
[----:B------:R-:W-:-:S04]  /*83b0*/  IMAD.MOV.U32 R8, RZ, RZ, R7 ;  /* 0x000000ffff087224 */ /* 0x000fc800078e0007 */
[----:B------:R-:W-:-:S08]  /*83c0*/  IMAD.WIDE.U32.X R8, R13, R11, R8, P0 ;  /* 0x0000000b0d087225 */ /* 0x000fd000000e0408 */
.L_x_288:
[----:B------:R-:W2:Y:S01]  /*83d0*/  LDC.64 R26, c[0x0][0x640] ;  /* 0x00019000ff1a7b82 */ /* 0x000ea20000000a00 */
[-CC-:B-1----:R-:W-:Y:S01]  /*83e0*/  SHF.R.U64 R22, R8, R0.reuse, R9.reuse ;  /* 0x0000000008167219 */ /* 0x182fe20000001209 */
[----:B---3--:R-:W-:Y:S01]  /*83f0*/  IMAD.MOV R20, RZ, RZ, -R20 ;  /* 0x000000ffff147224 */ /* 0x008fe200078e0a14 */
[----:B------:R-:W-:Y:S01]  /*8400*/  SHF.R.U32.HI R0, RZ, R0, R9 ;  /* 0x00000000ff007219 */ /* 0x000fe20000011609 */
[----:B------:R-:W-:Y:S01]  /*8410*/  ULDC UR4, c[0x0][0x154] ;  /* 0x0000550000047ab9 */ /* 0x000fe20000000800 */
[----:B0-----:R-:W-:Y:S01]  /*8420*/  IADD3 R3, P0, RZ, -R22, RZ ;  /* 0x80000016ff037210 */ /* 0x001fe20007f1e0ff */
[----:B------:R-:W-:Y:S02]  /*8430*/  IMAD R21, R21, R20, R12 ;  /* 0x0000001415157224 */ /* 0x000fe400078e020c */
[----:B------:R-:W0:Y:S01]  /*8440*/  LDC R6, c[0x0][0x618] ;  /* 0x00018600ff067b82 */ /* 0x000e220000000800 */
[----:B------:R-:W-:Y:S02]  /*8450*/  IMAD.MOV.U32 R7, RZ, RZ, 0x1 ;  /* 0x00000001ff077424 */ /* 0x000fe400078e00ff */
[----:B------:R-:W-:-:S04]  /*8460*/  IMAD.X R5, RZ, RZ, ~R0, P0 ;  /* 0x000000ffff057224 */ /* 0x000fc800000e0e00 */
[-C--:B------:R-:W-:Y:S01]  /*8470*/  IMAD R0, R5, R14.reuse, RZ ;  /* 0x0000000e05007224 */ /* 0x080fe200078e02ff */
[----:B------:R-:W1:Y:S01]  /*8480*/  LDC R8, c[0x0][0x608] ;  /* 0x00018200ff087b82 */ /* 0x000e620000000800 */
[----:B------:R-:W-:-:S04]  /*8490*/  IMAD.WIDE.U32 R4, R3, R14, R16 ;  /* 0x0000000e03047225 */ /* 0x000fc800078e0010 */
[----:B------:R-:W-:Y:S01]  /*84a0*/  IMAD R3, R3, R15, R0 ;  /* 0x0000000f03037224 */ /* 0x000fe200078e0200 */
[----:B------:R-:W-:Y:S02]  /*84b0*/  I2FP.F32.U32 R0, R23 ;  /* 0x0000001700007245 */ /* 0x000fe40000201000 */
[----:B------:R-:W3:Y:S01]  /*84c0*/  LDC R24, c[0x0][0x658] ;  /* 0x00019600ff187b82 */ /* 0x000ee20000000800 */
[----:B------:R-:W-:Y:S01]  /*84d0*/  IMAD.IADD R3, R5, 0x1, R3 ;  /* 0x0000000105037824 */ /* 0x000fe200078e0203 */
[----:B--2---:R-:W-:Y:S01]  /*84e0*/  ISETP.NE.U32.AND P0, PT, R26, RZ, PT ;  /* 0x000000ff1a00720c */ /* 0x004fe20003f05070 */
[----:B------:R-:W-:Y:S01]  /*84f0*/  FMUL R0, R0, UR4 ;  /* 0x0000000400007c20 */ /* 0x000fe20008400000 */
[----:B------:R-:W-:Y:S02]  /*8500*/  IMAD.MOV.U32 R5, RZ, RZ, -0x1 ;  /* 0xffffffffff057424 */ /* 0x000fe400078e00ff */
[----:B------:R-:W-:Y:S01]  /*8510*/  ISETP.NE.AND.EX P0, PT, R27, RZ, PT, P0 ;  /* 0x000000ff1b00720c */ /* 0x000fe20003f05300 */
[----:B------:R2:W2:Y:S01]  /*8520*/  F2I.U32.TRUNC.NTZ R13, R0 ;  /* 0x00000000000d7305 */ /* 0x0004a2000020f000 */
[----:B------:R-:W2:Y:S01]  /*8530*/  LDC R20, c[0x0][0x148] ;  /* 0x00005200ff147b82 */ /* 0x000ea20000000800 */
[----:B0-----:R-:W-:-:S02]  /*8540*/  SHF.R.U64 R12, R4, R6, R3 ;  /* 0x00000006040c7219 */ /* 0x001fc40000001203 */
[----:B------:R-:W-:-:S05]  /*8550*/  SHF.R.U32.HI R3, RZ, R6, R3 ;  /* 0x00000006ff037219 */ /* 0x000fca0000011603 */
[----:B------:R-:W0:Y:S01]  /*8560*/  LDC R15, c[0x0][0x600] ;  /* 0x00018000ff0f7b82 */ /* 0x000e220000000800 */
[-CC-:B-1----:R-:W-:Y:S02]  /*8570*/  SHF.R.U64 R10, R12, R8.reuse, R3.reuse ;  /* 0x000000080c0a7219 */ /* 0x182fe40000001203 */
[----:B------:R-:W-:-:S05]  /*8580*/  SHF.R.U32.HI R3, RZ, R8, R3 ;  /* 0x00000008ff037219 */ /* 0x000fca0000011603 */
[----:B------:R-:W1:Y:S01]  /*8590*/  LDC R28, c[0x0][0x648] ;  /* 0x00019200ff1c7b82 */ /* 0x000e620000000800 */
[-C--:B---3--:R-:W-:Y:S02]  /*85a0*/  SHF.L.U32 R4, R5, R24.reuse, RZ ;  /* 0x0000001805047219 */ /* 0x088fe400000006ff */
[--C-:B------:R-:W-:Y:S02]  /*85b0*/  SHF.R.U64 R14, R10, R24, R3.reuse ;  /* 0x000000180a0e7219 */ /* 0x100fe40000001203 */
[----:B------:R-:W-:Y:S02]  /*85c0*/  LOP3.LUT R25, RZ, R4, RZ, 0x33, !PT ;  /* 0x00000004ff197212 */ /* 0x000fe400078e33ff */
[-C--:B------:R-:W-:Y:S01]  /*85d0*/  SHF.R.U32.HI R5, RZ, R24.reuse, R3 ;  /* 0x00000018ff057219 */ /* 0x080fe20000011603 */
[----:B------:R-:W3:Y:S01]  /*85e0*/  LDC R29, c[0x0][0x638] ;  /* 0x00018e00ff1d7b82 */ /* 0x000ee20000000800 */
[----:B------:R-:W-:Y:S01]  /*85f0*/  SHF.L.U32 R152, R7, R24, RZ ;  /* 0x0000001807987219 */ /* 0x000fe200000006ff */
[----:B------:R-:W-:-:S06]  /*8600*/  IMAD.MOV.U32 R4, RZ, RZ, R14 ;  /* 0x000000ffff047224 */ /* 0x000fcc00078e000e */
[----:B------:R-:W0:Y:S01]  /*8610*/  LDC R30, c[0x0][0x610] ;  /* 0x00018400ff1e7b82 */ /* 0x000e220000000800 */
[----:B------:R-:W-:Y:S05]  /*8620*/  @!P0 BRA `(.L_x_289) ;  /* 0x0000000000288947 */ /* 0x000fea0003800000 */
[----:B------:R-:W4:Y:S02]  /*8630*/  LDC R3, c[0x0][0x64c] ;  /* 0x00019300ff037b82 */ /* 0x000f240000000800 */
[----:B----4-:R-:W-:-:S05]  /*8640*/  IADD3 R3, P0, R14, R3, RZ ;  /* 0x000000030e037210 */ /* 0x010fca0007f1e0ff */
        /* <DEDUP_REMOVED lines=8> */
.L_x_289:
[----:B------:R-:W-:Y:S01]  /*86d0*/  ISETP.NE.AND P0, PT, R2, 0x1, PT ;  /* 0x000000010200780c */ /* 0x000fe20003f05270 */
[----:B0-----:R-:W-:Y:S01]  /*86e0*/  VIADD R7, R15, 0xffffffff ;  /* 0xffffffff0f077836 */ /* 0x001fe20000000000 */
[----:B-12---:R-:W-:Y:S01]  /*86f0*/  SHF.R.U64 R0, R4, R28, R5 ;  /* 0x0000001c04007219 */ /* 0x006fe20000001205 */
[----:B------:R-:W-:Y:S01]  /*8700*/  IMAD.MOV R13, RZ, RZ, -R13 ;  /* 0x000000ffff0d7224 */ /* 0x000fe200078e0a0d */
[----:B------:R-:W-:Y:S01]  /*8710*/  LOP3.LUT R5, R10, R25, RZ, 0xc0, !PT ;  /* 0x000000190a057212 */ /* 0x000fe200078ec0ff */
[----:B------:R-:W-:Y:S02]  /*8720*/  IMAD.MOV.U32 R4, RZ, RZ, 0x1 ;  /* 0x00000001ff047424 */ /* 0x000fe400078e00ff */
[----:B------:R-:W-:Y:S02]  /*8730*/  IMAD.MOV R3, RZ, RZ, -R0 ;  /* 0x000000ffff037224 */ /* 0x000fe400078e0a00 */
[----:B------:R-:W-:Y:S01]  /*8740*/  IMAD R152, R152, R0, R5 ;  /* 0x0000000098987224 */ /* 0x000fe200078e0205 */
[----:B------:R-:W-:Y:S01]  /*8750*/  LOP3.LUT R5, R12, R7, RZ, 0xc0, !PT ;  /* 0x000000070c057212 */ /* 0x000fe200078ec0ff */
[----:B---3--:R-:W-:-:S02]  /*8760*/  IMAD R0, R3, R29, R14 ;  /* 0x0000001d03007224 */ /* 0x008fc400078e020e */
[----:B------:R-:W-:Y:S02]  /*8770*/  @P0 IMAD R21, R20, R13, R23 ;  /* 0x0000000d14150224 */ /* 0x000fe400078e0217 */
[----:B------:R-:W-:Y:S01]  /*8780*/  IMAD R3, R0, R15, R5 ;  /* 0x0000000f00037224 */ /* 0x000fe200078e0205 */
[----:B------:R-:W-:Y:S01]  /*8790*/  PRMT R0, R4, 0x7610, R0 ;  /* 0x0000761004007816 */ /* 0x000fe20000000000 */
[----:B------:R-:W-:-:S05]  /*87a0*/  IMAD R152, R152, R30, R21 ;  /* 0x0000001e98987224 */ /* 0x000fca00078e0215 */
[----:B------:R-:W-:Y:S02]  /*87b0*/  SEL R23, R3, R152, !P0 ;  /* 0x0000009803177207 */ /* 0x000fe40004000000 */
[----:B------:R-:W-:-:S07]  /*87c0*/  SEL R152, R152, R3, !P0 ;  /* 0x0000000398987207 */ /* 0x000fce0004000000 */
.L_x_287:
[----:B------:R-:W-:-:S13]  /*87d0*/  LOP3.LUT P0, RZ, R0, 0xff, RZ, 0xc0, !PT ;  /* 0x000000ff00ff7812 */ /* 0x000fda000780c0ff */
[----:B------:R-:W-:Y:S05]  /*87e0*/  @P0 BRA `(.L_x_290) ;  /* 0xffffff8400e80947 */ /* 0x000fea000383ffff */
[----:B------:R-:W-:Y:S05]  /*87f0*/  EXIT ;  /* 0x000000000000794d */ /* 0x000fea0003800000 */
.L_x_3:
[----:B0-----:R-:W-:Y:S01]  /*8800*/  ULDC.64 UR4, c[0x0][0x650] ;  /* 0x0001940000047ab9 */ /* 0x001fe20000000a00 */
        /* <DEDUP_REMOVED lines=25> */
.L_x_292:
[--C-:B------:R-:W-:Y:S01]  /*89a0*/  SHF.R.U64 R12, R10, R14, R11.reuse ;  /* 0x0000000e0a0c7219 */ /* 0x100fe2000000120b */
[----:B------:R-:W0:Y:S01]  /*89b0*/  LDC R22, c[0x0][0x618] ;  /* 0x00018600ff167b82 */ /* 0x000e220000000800 */
[----:B------:R-:W-:Y:S01]  /*89c0*/  I2FP.F32.U32 R6, R4 ;  /* 0x0000000400067245 */ /* 0x000fe20000201000 */
[----:B------:R-:W-:Y:S01]  /*89d0*/  ULDC UR4, c[0x0][0x150] ;  /* 0x0000540000047ab9 */ /* 0x000fe20000000800 */
[----:B------:R-:W-:Y:S02]  /*89e0*/  SHF.R.U32.HI R5, RZ, R14, R11 ;  /* 0x0000000eff057219 */ /* 0x000fe4000001160b */
[----:B------:R-:W-:Y:S01]  /*89f0*/  IADD3 R9, P0, RZ, -R12, RZ ;  /* 0x8000000cff097210 */ /* 0x000fe20007f1e0ff */
[----:B------:R-:W-:Y:S01]  /*8a00*/  FMUL R11, R6, UR4 ;  /* 0x00000004060b7c20 */ /* 0x000fe20008400000 */
[----:B------:R-:W-:Y:S01]  /*8a10*/  ULDC UR4, c[0x0][0x154] ;  /* 0x0000550000047ab9 */ /* 0x000fe20000000800 */
[----:B------:R-:W1:Y:S02]  /*8a20*/  LDC.64 R24, c[0x0][0x640] ;  /* 0x00019000ff187b82 */ /* 0x000e640000000a00 */
[----:B------:R-:W-:-:S02]  /*8a30*/  IMAD.X R5, RZ, RZ, ~R5, P0 ;  /* 0x000000ffff057224 */ /* 0x000fc400000e0e05 */
[----:B------:R-:W2:Y:S01]  /*8a40*/  F2I.U32.TRUNC.NTZ R11, R11 ;  /* 0x0000000b000b7305 */ /* 0x000ea2000020f000 */
[----:B------:R-:W-:-:S03]  /*8a50*/  IMAD.WIDE.U32 R6, R9, R20, R16 ;  /* 0x0000001409067225 */ /* 0x000fc600078e0010 */
[----:B------:R-:W3:Y:S01]  /*8a60*/  LDC R13, c[0x0][0x144] ;  /* 0x00005100ff0d7b82 */ /* 0x000ee20000000800 */
[----:B------:R-:W-:-:S04]  /*8a70*/  IMAD R8, R5, R20, RZ ;  /* 0x0000001405087224 */ /* 0x000fc800078e02ff */
[----:B------:R-:W-:Y:S02]  /*8a80*/  IMAD R5, R9, R21, R8 ;  /* 0x0000001509057224 */ /* 0x000fe400078e0208 */
[----:B------:R-:W-:Y:S01]  /*8a90*/  IMAD.MOV.U32 R8, RZ, RZ, -0x1 ;  /* 0xffffffffff087424 */ /* 0x000fe200078e00ff */
[----:B------:R-:W4:Y:S01]  /*8aa0*/  LDC R14, c[0x0][0x608] ;  /* 0x00018200ff0e7b82 */ /* 0x000f220000000800 */
[----:B------:R-:W-:Y:S01]  /*8ab0*/  IMAD.IADD R5, R7, 0x1, R5 ;  /* 0x0000000107057824 */ /* 0x000fe200078e0205 */
[----:B------:R-:W-:-:S04]  /*8ac0*/  I2FP.F32.U32 R7, R3 ;  /* 0x0000000300077245 */ /* 0x000fc80000201000 */
[-C--:B0-----:R-:W-:Y:S01]  /*8ad0*/  SHF.R.U64 R10, R6, R22.reuse, R5 ;  /* 0x00000016060a7219 */ /* 0x081fe20000001205 */
[----:B--2---:R-:W-:Y:S01]  /*8ae0*/  IMAD.MOV R6, RZ, RZ, -R11 ;  /* 0x000000ffff067224 */ /* 0x004fe200078e0a0b */
[----:B------:R-:W0:Y:S01]  /*8af0*/  LDC R9, c[0x0][0x658] ;  /* 0x00019600ff097b82 */ /* 0x000e220000000800 */
[----:B-1----:R-:W-:Y:S01]  /*8b00*/  ISETP.NE.U32.AND P0, PT, R24, RZ, PT ;  /* 0x000000ff1800720c */ /* 0x002fe20003f05070 */
[----:B------:R-:W-:Y:S01]  /*8b10*/  FMUL R7, R7, UR4 ;  /* 0x0000000407077c20 */ /* 0x000fe20008400000 */
[----:B------:R-:W-:Y:S02]  /*8b20*/  SHF.R.U32.HI R5, RZ, R22, R5 ;  /* 0x00000016ff057219 */ /* 0x000fe40000011605 */
[----:B------:R-:W-:-:S03]  /*8b30*/  ISETP.NE.AND.EX P0, PT, R25, RZ, PT, P0 ;  /* 0x000000ff1900720c */ /* 0x000fc60003f05300 */
[----:B------:R-:W1:Y:S01]  /*8b40*/  LDC R20, c[0x0][0x148] ;  /* 0x00005200ff147b82 */ /* 0x000e620000000800 */
[----:B---3--:R-:W-:Y:S02]  /*8b50*/  IMAD R23, R13, R6, R4 ;  /* 0x000000060d177224 */ /* 0x008fe400078e0204 */
[----:B------:R-:W-:-:S05]  /*8b60*/  IMAD.MOV.U32 R6, RZ, RZ, 0x1 ;  /* 0x00000001ff067424 */ /* 0x000fca00078e00ff */
[----:B------:R-:W2:Y:S01]  /*8b70*/  LDC R21, c[0x0][0x600] ;  /* 0x00018000ff157b82 */ /* 0x000ea20000000800 */
[-CC-:B----4-:R-:W-:Y:S02]  /*8b80*/  SHF.R.U64 R13, R10, R14.reuse, R5.reuse ;  /* 0x0000000e0a0d7219 */ /* 0x190fe40000001205 */
[----:B------:R-:W-:Y:S02]  /*8b90*/  SHF.R.U32.HI R4, RZ, R14, R5 ;  /* 0x0000000eff047219 */ /* 0x000fe40000011605 */
[----:B------:R3:W4:Y:S03]  /*8ba0*/  F2I.U32.TRUNC.NTZ R14, R7 ;  /* 0x00000007000e7305 */ /* 0x000726000020f000 */
[----:B------:R-:W1:Y:S01]  /*8bb0*/  LDC R26, c[0x0][0x648] ;  /* 0x00019200ff1a7b82 */ /* 0x000e620000000800 */
[-C--:B0-----:R-:W-:Y:S02]  /*8bc0*/  SHF.R.U64 R15, R13, R9.reuse, R4 ;  /* 0x000000090d0f7219 */ /* 0x081fe40000001204 */
[----:B------:R-:W-:-:S02]  /*8bd0*/  SHF.L.U32 R8, R8, R9, RZ ;  /* 0x0000000908087219 */ /* 0x000fc400000006ff */
[-C--:B------:R-:W-:Y:S01]  /*8be0*/  SHF.R.U32.HI R5, RZ, R9.reuse, R4 ;  /* 0x00000009ff057219 */ /* 0x080fe20000011604 */
[----:B------:R-:W-:Y:S01]  /*8bf0*/  IMAD.MOV.U32 R4, RZ, RZ, R15 ;  /* 0x000000ffff047224 */ /* 0x000fe200078e000f */
[----:B------:R-:W-:Y:S01]  /*8c00*/  SHF.L.U32 R22, R6, R9, RZ ;  /* 0x0000000906167219 */ /* 0x000fe200000006ff */
[----:B------:R-:W0:Y:S01]  /*8c10*/  LDC R27, c[0x0][0x638] ;  /* 0x00018e00ff1b7b82 */ /* 0x000e220000000800 */
[----:B------:R-:W-:-:S07]  /*8c20*/  LOP3.LUT R28, RZ, R8, RZ, 0x33, !PT ;  /* 0x00000008ff1c7212 */ /* 0x000fce00078e33ff */
        /* <DEDUP_REMOVED lines=12> */
.L_x_293:
[----:B------:R-:W-:Y:S01]  /*8cf0*/  ISETP.NE.AND P0, PT, R2, 0x1, PT ;  /* 0x000000010200780c */ /* 0x000fe20003f05270 */
[----:B--2---:R-:W-:Y:S01]  /*8d00*/  VIADD R7, R21, 0xffffffff ;  /* 0xffffffff15077836 */ /* 0x004fe20000000000 */
[----:B-1----:R-:W-:Y:S01]  /*8d10*/  SHF.R.U64 R5, R4, R26, R5 ;  /* 0x0000001a04057219 */ /* 0x002fe20000001205 */
[----:B------:R-:W-:Y:S01]  /*8d20*/  IMAD.MOV R14, RZ, RZ, -R14 ;  /* 0x000000ffff0e7224 */ /* 0x000fe200078e0a0e */
[----:B------:R-:W-:Y:S01]  /*8d30*/  LOP3.LUT R4, R13, R28, RZ, 0xc0, !PT ;  /* 0x0000001c0d047212 */ /* 0x000fe200078ec0ff */
[----:B------:R-:W-:Y:S01]  /*8d40*/  IMAD.MOV.U32 R8, RZ, RZ, R12 ;  /* 0x000000ffff087224 */ /* 0x000fe200078e000c */
[----:B------:R-:W-:Y:S01]  /*8d50*/  LOP3.LUT R10, R10, R7, RZ, 0xc0, !PT ;  /* 0x000000070a0a7212 */ /* 0x000fe200078ec0ff */
[----:B------:R-:W-:Y:S02]  /*8d60*/  IMAD.MOV R6, RZ, RZ, -R5 ;  /* 0x000000ffff067224 */ /* 0x000fe400078e0a05 */
[----:B------:R-:W-:-:S04]  /*8d70*/  IMAD R4, R22, R5, R4 ;  /* 0x0000000516047224 */ /* 0x000fc800078e0204 */
[----:B------:R-:W-:Y:S02]  /*8d80*/  @P0 IMAD R23, R20, R14, R3 ;  /* 0x0000000e14170224 */ /* 0x000fe400078e0203 */
[----:B0-----:R-:W-:Y:S02]  /*8d90*/  IMAD R3, R6, R27, R15 ;  /* 0x0000001b06037224 */ /* 0x001fe400078e020f */
[----:B------:R-:W-:Y:S02]  /*8da0*/  IMAD R7, R4, R29, R23 ;  /* 0x0000001d04077224 */ /* 0x000fe400078e0217 */
[----:B------:R-:W-:Y:S02]  /*8db0*/  IMAD R4, R3, R21, R10 ;  /* 0x0000001503047224 */ /* 0x000fe400078e020a */
[----:B------:R-:W-:-:S03]  /*8dc0*/  IMAD.MOV.U32 R6, RZ, RZ, 0x1 ;  /* 0x00000001ff067424 */ /* 0x000fc600078e00ff */
[----:B------:R-:W-:Y:S02]  /*8dd0*/  SEL R9, R4, R7, !P0 ;  /* 0x0000000704097207 */ /* 0x000fe40004000000 */
[----:B------:R-:W-:-:S07]  /*8de0*/  SEL R7, R7, R4, !P0 ;  /* 0x0000000407077207 */ /* 0x000fce0004000000 */
.L_x_291:
[----:B------:R-:W-:-:S08]  /*8df0*/  NOP ;  /* 0x0000000000007918 */ /* 0x000fd00000000000 */
[----:B------:R-:W0:-:S00]  /*8e00*/  USETMAXREG.DEALLOC.CTAPOOL 0x28 ;  /* 0x00000028000079c8 */ /* 0x000e0000080e0500 */
[----:B0-----:R-:W-:-:S13]  /*8e10*/  ISETP.NE.AND P0, PT, R0, RZ, PT ;  /* 0x000000ff0000720c */ /* 0x001fda0003f05270 */
[----:B------:R-:W-:Y:S05]  /*8e20*/  @P0 EXIT ;  /* 0x000000000000094d */ /* 0x000fea0003800000 */
[----:B------:R-:W-:Y:S01]  /*8e30*/  LOP3.LUT P0, RZ, R6, 0xff, RZ, 0xc0, !PT ;  /* 0x000000ff06ff7812 */ /* 0x000fe2000780c0ff */
[----:B------:R-:W-:Y:S02]  /*8e40*/  IMAD.MOV.U32 R0, RZ, RZ, 0x1 ;  /* 0x00000001ff007424 */ /* 0x000fe400078e00ff */
[----:B------:R-:W-:-:S10]  /*8e50*/  IMAD.MOV.U32 R12, RZ, RZ, RZ ;  /* 0x000000ffff0c7224 */ /* 0x000fd400078e00ff */
[----:B------:R-:W-:Y:S05]  /*8e60*/  @!P0 BRA `(.L_x_294) ;  /* 0x0000000c00388947 */ /* 0x000fea0003800000 */
[----:B------:R-:W0:Y:S01]  /*8e70*/  LDC R0, c[0x0][0x28c] ;  /* 0x0000a300ff007b82 */ /* 0x000e220000000800 */
[----:B------:R-:W-:Y:S01]  /*8e80*/  ULDC UR5, c[0x0][0x600] ;  /* 0x0001800000057ab9 */ /* 0x000fe20000000800 */
[----:B------:R-:W-:Y:S01]  /*8e90*/  ULDC UR4, c[0x0][0xc] ;  /* 0x0000030000047ab9 */ /* 0x000fe20000000800 */
[----:B------:R-:W-:Y:S01]  /*8ea0*/  UIADD3 UR16, UR5, -0x1, URZ ;  /* 0xffffffff05107890 */ /* 0x000fe2000fffe03f */
[C---:B------:R-:W-:Y:S01]  /*8eb0*/  LOP3.LUT P2, RZ, R18.reuse, 0x7f, RZ, 0xc0, !PT ;  /* 0x0000007f12ff7812 */ /* 0x040fe2000784c0ff */
[----:B------:R-:W-:Y:S01]  /*8ec0*/  ULDC UR6, c[0x0][0x658] ;  /* 0x0001960000067ab9 */ /* 0x000fe20000000800 */
[----:B------:R-:W-:Y:S01]  /*8ed0*/  ULDC UR5, c[0x0][0x10] ;  /* 0x0000040000057ab9 */ /* 0x000fe20000000800 */
[----:B------:R-:W-:Y:S01]  /*8ee0*/  UMOV UR7, 0xffffffff ;  /* 0xffffffff00077882 */ /* 0x000fe20000000000 */
[----:B------:R-:W-:Y:S01]  /*8ef0*/  UMOV UR8, 0x1 ;  /* 0x0000000100087882 */ /* 0x000fe20000000000 */
[----:B------:R-:W-:Y:S01]  /*8f00*/  UIMAD.WIDE.U32 UR4, UR4, UR5, URZ ;  /* 0x00000005040472a5 */ /* 0x000fe2000f8e003f */
[----:B------:R-:W-:Y:S01]  /*8f10*/  LOP3.LUT P0, RZ, R18, 0x1f, RZ, 0xc0, !PT ;  /* 0x0000001f12ff7812 */ /* 0x000fe2000780c0ff */
[----:B------:R-:W-:Y:S01]  /*8f20*/  USHF.L.U32 UR7, UR7, UR6, URZ ;  /* 0x0000000607077299 */ /* 0x000fe2000800063f */
[----:B------:R-:W-:Y:S01]  /*8f30*/  BSSY B0, `(.L_x_294) ;  /* 0x00000c1000007945 */ /* 0x000fe20003800000 */
[----:B------:R-:W-:Y:S01]  /*8f40*/  USHF.L.U32 UR18, UR8, UR6, URZ ;  /* 0x0000000608127299 */ /* 0x000fe2000800063f */
[----:B------:R-:W-:Y:S01]  /*8f50*/  IMAD.MOV.U32 R13, RZ, RZ, 0x1 ;  /* 0x00000001ff0d7424 */ /* 0x000fe200078e00ff */
[----:B------:R-:W-:Y:S01]  /*8f60*/  LOP3.LUT R11, R19, 0x2, RZ, 0xfc, !PT ;  /* 0x00000002130b7812 */ /* 0x000fe200078efcff */
[----:B------:R-:W-:Y:S01]  /*8f70*/  ULDC UR6, c[0x0][0x14] ;  /* 0x0000050000067ab9 */ /* 0x000fe20000000800 */
[----:B------:R-:W-:Y:S01]  /*8f80*/  PLOP3.LUT P0, PT, P0, P2, PT, 0x8a, 0x0 ;  /* 0x000000000000781c */ /* 0x000fe20000705172 */
[----:B------:R-:W-:Y:S01]  /*8f90*/  UIMAD.WIDE.U32 UR20, UR4, UR6, URZ ;  /* 0x00000006041472a5 */ /* 0x000fe2000f8e003f */
[----:B------:R-:W-:Y:S01]  /*8fa0*/  IMAD.MOV.U32 R12, RZ, RZ, RZ ;  /* 0x000000ffff0c7224 */ /* 0x000fe200078e00ff */
[----:B------:R-:W-:-:S02]  /*8fb0*/  UIMAD UR13, UR5, UR6, URZ ;  /* 0x00000006050d72a4 */ /* 0x000fc4000f8e023f */
[----:B------:R-:W-:Y:S01]  /*8fc0*/  ULOP3.LUT UR17, URZ, UR7, URZ, 0x33, !UPT ;  /* 0x000000073f117292 */ /* 0x000fe2000f8e333f */
[----:B0-----:R-:W-:Y:S01]  /*8fd0*/  VIADD R0, R0, 0x3f ;  /* 0x0000003f00007836 */ /* 0x001fe20000000000 */
[----:B------:R-:W-:Y:S01]  /*8fe0*/  UIADD3 UR13, UR21, UR13, URZ ;  /* 0x0000000d150d7290 */ /* 0x000fe2000fffe03f */
[----:B------:R-:W-:-:S03]  /*8ff0*/  ULDC.64 UR22, c[0x0][0x198] ;  /* 0x0000660000167ab9 */ /* 0x000fc60000000a00 */
[----:B------:R-:W-:-:S04]  /*9000*/  SHF.R.S32.HI R3, RZ, 0x1f, R0 ;  /* 0x0000001fff037819 */ /* 0x000fc80000011400 */
[----:B------:R-:W-:Y:S01]  /*9010*/  LEA.HI R3, R3, R0, RZ, 0x6 ;  /* 0x0000000003037211 */ /* 0x000fe200078f30ff */
[----:B------:R-:W-:-:S03]  /*9020*/  IMAD.MOV.U32 R0, RZ, RZ, 0x1 ;  /* 0x00000001ff007424 */ /* 0x000fc600078e00ff */
[----:B------:R-:W-:-:S05]  /*9030*/  SHF.R.S32.HI R3, RZ, 0x6, R3 ;  /* 0x00000006ff037819 */ /* 0x000fca0000011403 */
[----:B------:R-:W-:-:S07]  /*9040*/  VIADD R10, R3, 0x1 ;  /* 0x00000001030a7836 */ /* 0x000fce0000000000 */
.L_x_306:
[----:B------:R-:W-:-:S03]  /*9050*/  UMOV UR4, 0xffffffff ;  /* 0xffffffff00047882 */ /* 0x000fc60000000000 */
[----:B------:R-:W-:Y:S05]  /*9060*/  BRA.DIV UR4, `(.L_x_295) ;  /* 0x00000012040c7947 */ /* 0x000fea000b800000 */
[----:B------:R-:W-:-:S13]  /*9070*/  ELECT P6, URZ, PT ;  /* 0x00000000003f782f */ /* 0x000fda00038c0000 */
.L_x_320:
[----:B------:R-:W0:Y:S01]  /*9080*/  LDC R4, c[0x0][0x28c] ;  /* 0x0000a300ff047b82 */ /* 0x000e220000000800 */
[----:B------:R-:W-:Y:S01]  /*9090*/  BSSY B1, `(.L_x_296) ;  /* 0x0000037000017945 */ /* 0x000fe20003800000 */
[----:B0-----:R-:W-:-:S13]  /*90a0*/  ISETP.LT.OR P6, PT, R4, 0x1, !P6 ;  /* 0x000000010400780c */ /* 0x001fda00077c1670 */
[----:B------:R-:W-:Y:S05]  /*90b0*/  @P6 BRA `(.L_x_297) ;  /* 0x0000000000d06947 */ /* 0x000fea0003800000 */
[----:B------:R-:W-:Y:S02]  /*90c0*/  IMAD.SHL.U32 R15, R9, 0x80, RZ ;  /* 0x00000080090f7824 */ /* 0x000fe400078e00ff */
[----:B------:R-:W-:Y:S02]  /*90d0*/  IMAD.SHL.U32 R18, R7, 0x100, RZ ;  /* 0x0000010007127824 */ /* 0x000fe400078e00ff */
[----:B------:R-:W-:Y:S02]  /*90e0*/  IMAD.MOV.U32 R20, RZ, RZ, RZ ;  /* 0x000000ffff147224 */ /* 0x000fe400078e00ff */
[----:B------:R-:W-:Y:S02]  /*90f0*/  IMAD.MOV.U32 R4, RZ, RZ, R10 ;  /* 0x000000ffff047224 */ /* 0x000fe400078e000a */
[----:B------:R-:W-:Y:S02]  /*9100*/  IMAD.MOV.U32 R5, RZ, RZ, R0 ;  /* 0x000000ffff057224 */ /* 0x000fe400078e0000 */
[----:B------:R-:W-:-:S07]  /*9110*/  IMAD.MOV.U32 R6, RZ, RZ, R12 ;  /* 0x000000ffff067224 */ /* 0x000fce00078e000c */
.L_x_301:
[----:B------:R-:W0:Y:S01]  /*9120*/  S2R R14, SR_CgaCtaId ;  /* 0x00000000000e7919 */ /* 0x000e220000008800 */
[----:B------:R-:W-:Y:S01]  /*9130*/  MOV R7, 0x400 ;  /* 0x0000040000077802 */ /* 0x000fe20000000f00 */
[----:B------:R-:W1:Y:S03]  /*9140*/  @!P2 LDC R9, c[0x0][0x500] ;  /* 0x00014000ff09ab82 */ /* 0x000e660000000800 */
[----:B0-----:R-:W-:Y:S02]  /*9150*/  LEA R21, R14, R7, 0x18 ;  /* 0x000000070e157211 */ /* 0x001fe400078ec0ff */
[----:B------:R-:W-:-:S03]  /*9160*/  SHF.L.U32 R7, R5, 0x1f, RZ ;  /* 0x0000001f05077819 */ /* 0x000fc600000006ff */
[----:B------:R-:W-:-:S04]  /*9170*/  IMAD R14, R6, 0x8, R21 ;  /* 0x00000008060e7824 */ /* 0x000fc800078e0215 */
[----:B------:R-:W0:Y:S02]  /*9180*/  SYNCS.PHASECHK.TRANS64.TRYWAIT P1, [R14+URZ+0x38], R7 ;  /* 0x000038070e0075a7 */ /* 0x000e24000802017f */
[----:B01----:R-:W-:Y:S05]  /*9190*/  @!P1 BRA `(.L_x_298) ;  /* 0x0000000c00e09947 */ /* 0x003fea0003800000 */
.L_x_321:
[----:B0-----:R-:W-:Y:S01]  /*91a0*/  PRMT R7, R11, 0x9910, RZ ;  /* 0x000099100b077816 */ /* 0x001fe200000000ff */
[----:B------:R0:W-:Y:S03]  /*91b0*/  @!P2 SYNCS.ARRIVE.TRANS64 RZ, [R14+URZ], R9 ;  /* 0x000000090effa9a7 */ /* 0x0001e6000800003f */
[----:B------:R-:W-:-:S13]  /*91c0*/  ISETP.NE.AND P1, PT, R7, 0x2, PT ;  /* 0x000000020700780c */ /* 0x000fda0003f25270 */
[----:B0-----:R-:W-:Y:S05]  /*91d0*/  @P1 BRA `(.L_x_299) ;  /* 0x0000000000041947 */ /* 0x001fea0003800000 */
[----:B------:R-:W-:Y:S01]  /*91e0*/  BPT.TRAP 0x1 ;  /* 0x000000040000795c */ /* 0x000fe20000300000 */
.L_x_299:
[----:B------:R-:W-:Y:S05]  /*91f0*/  @P0 BRA `(.L_x_300) ;  /* 0x0000000000040947 */ /* 0x000fea0003800000 */
[----:B------:R-:W-:Y:S01]  /*9200*/  BPT.TRAP 0x1 ;  /* 0x000000040000795c */ /* 0x000fe20000300000 */
.L_x_300:
[--C-:B------:R-:W-:Y:S01]  /*9210*/  IMAD R7, R6, 0x4000, R21.reuse ;  /* 0x0000400006077824 */ /* 0x100fe200078e0215 */
[----:B------:R-:W-:Y:S01]  /*9220*/  R2UR UR9, R14 ;  /* 0x000000000e0972ca */ /* 0x000fe200000e0000 */
[----:B------:R-:W-:Y:S01]  /*9230*/  IMAD R21, R6, 0x2000, R21 ;  /* 0x0000200006157824 */ /* 0x000fe200078e0215 */
[----:B------:R-:W-:Y:S01]  /*9240*/  UIADD3 UR4, UP0, UR22, 0xf0, URZ ;  /* 0x000000f016047890 */ /* 0x000fe2000ff1e03f */
[----:B------:R-:W-:Y:S01]  /*9250*/  VIADD R4, R4, 0xffffffff ;  /* 0xffffffff04047836 */ /* 0x000fe20000000000 */
[----:B------:R-:W-:Y:S01]  /*9260*/  R2UR UR5, R7 ;  /* 0x00000000070572ca */ /* 0x000fe200000e0000 */
[----:B------:R-:W-:Y:S01]  /*9270*/  UIADD3 UR24, UP1, UR22, 0x1f0, URZ ;  /* 0x000001f016187890 */ /* 0x000fe2000ff3e03f */
[----:B------:R-:W-:Y:S01]  /*9280*/  R2UR UR8, R21 ;  /* 0x00000000150872ca */ /* 0x000fe200000e0000 */
[----:B------:R-:W-:Y:S01]  /*9290*/  VIADD R6, R6, 0x1 ;  /* 0x0000000106067836 */ /* 0x000fe20000000000 */
[----:B------:R-:W-:Y:S01]  /*92a0*/  R2UR UR11, R18 ;  /* 0x00000000120b72ca */ /* 0x000fe200000e0000 */
[----:B------:R-:W-:Y:S01]  /*92b0*/  UIADD3.X UR25, URZ, UR23, URZ, UP1, !UPT ;  /* 0x000000173f197290 */ /* 0x000fe20008ffe43f */
[----:B------:R-:W-:Y:S01]  /*92c0*/  R2UR UR10, R20 ;  /* 0x00000000140a72ca */ /* 0x000fe200000e0000 */
[----:B------:R-:W-:Y:S01]  /*92d0*/  UMOV UR6, 0x0 ;  /* 0x0000000000067882 */ /* 0x000fe20000000000 */
[----:B------:R-:W-:Y:S01]  /*92e0*/  R2UR UR12, R8 ;  /* 0x00000000080c72ca */ /* 0x000fe200000e0000 */
[----:B------:R-:W-:Y:S01]  /*92f0*/  UMOV UR7, 0x10000000 ;  /* 0x1000000000077882 */ /* 0x000fe20000000000 */
[----:B------:R-:W-:Y:S01]  /*9300*/  R2UR UR19, R15 ;  /* 0x000000000f1372ca */ /* 0x000fe200000e0000 */
[----:B------:R-:W-:Y:S01]  /*9310*/  VIADD R20, R20, 0x40 ;  /* 0x0000004014147836 */ /* 0x000fe20000000000 */
[----:B------:R-:W-:Y:S01]  /*9320*/  ISETP.GT.AND P3, PT, R4, 0x1, PT ;  /* 0x000000010400780c */ /* 0x000fe20003f64270 */
[----:B------:R-:W-:Y:S01]  /*9330*/  UIADD3 UR14, UR5, 0x180, URZ ;  /* 0x00000180050e7890 */ /* 0x000fe2000fffe03f */
[----:B------:R-:W-:Y:S01]  /*9340*/  ISETP.NE.AND P1, PT, R6, 0x7, PT ;  /* 0x000000070600780c */ /* 0x000fe20003f25270 */
[----:B------:R-:W-:-:S02]  /*9350*/  UIADD3.X UR5, URZ, UR23, URZ, UP0, !UPT ;  /* 0x000000173f057290 */ /* 0x000fc400087fe43f */
[----:B------:R-:W-:Y:S01]  /*9360*/  UIADD3 UR15, UR8, 0x1c180, URZ ;  /* 0x0001c180080f7890 */ /* 0x000fe2000fffe03f */
[----:B------:R-:W-:Y:S02]  /*9370*/  SEL R14, RZ, 0x1, P1 ;  /* 0x00000001ff0e7807 */ /* 0x000fe40000800000 */
[----:B------:R-:W-:Y:S01]  /*9380*/  UMOV UR8, UR14 ;  /* 0x0000000e00087c82 */ /* 0x000fe20008000000 */
[----:B------:R-:W-:Y:S02]  /*9390*/  SEL R6, R6, RZ, P1 ;  /* 0x000000ff06067207 */ /* 0x000fe40000800000 */
[----:B------:R-:W-:Y:S01]  /*93a0*/  LOP3.LUT R5, R5, R14, RZ, 0x3c, !PT ;  /* 0x0000000e05057212 */ /* 0x000fe200078e3cff */
[----:B------:R0:W-:Y:S02]  /*93b0*/  UTMALDG.3D [UR8], [UR4], desc[UR6] ;  /* 0x00000608040075b4 */ /* 0x0001e40008011000 */
[----:B0-----:R-:W-:Y:S01]  /*93c0*/  UMOV UR8, UR15 ;  /* 0x0000000f00087c82 */ /* 0x001fe20008000000 */
[----:B------:R-:W-:-:S02]  /*93d0*/  UMOV UR11, UR19 ;  /* 0x00000013000b7c82 */ /* 0x000fc40008000000 */
[----:B------:R0:W-:Y:S02]  /*93e0*/  UTMALDG.3D [UR8], [UR24], desc[UR6] ;  /* 0x00000608180075b4 */ /* 0x0001e40008011000 */
[----:B0-----:R-:W-:Y:S05]  /*93f0*/  @P3 BRA `(.L_x_301) ;  /* 0xfffffffc00483947 */ /* 0x001fea000383ffff */
.L_x_297:
[----:B------:R-:W-:Y:S05]  /*9400*/  BSYNC B1 ;  /* 0x0000000000017941 */ /* 0x000fea0003800000 */
.L_x_296:
[----:B------:R-:W-:Y:S01]  /*9410*/  LOP3.LUT P4, RZ, R13, 0xff, RZ, 0xc0, !PT ;  /* 0x000000ff0dff7812 */ /* 0x000fe2000788c0ff */
[C---:B------:R-:W-:Y:S01]  /*9420*/  IMAD.IADD R12, R3.reuse, 0x1, R12 ;  /* 0x00000001030c7824 */ /* 0x040fe200078e020c */
[----:B------:R-:W-:Y:S01]  /*9430*/  ULDC.64 UR4, c[0x0][0x650] ;  /* 0x0001940000047ab9 */ /* 0x000fe20000000a00 */
[C---:B------:R-:W-:Y:S01]  /*9440*/  ISETP.GE.U32.AND P3, PT, R3.reuse, 0x7, PT ;  /* 0x000000070300780c */ /* 0x040fe20003f66070 */
[----:B------:R-:W-:Y:S01]  /*9450*/  BSSY B1, `(.L_x_302) ;  /* 0x000006c000017945 */ /* 0x000fe20003800000 */
[C---:B------:R-:W-:Y:S01]  /*9460*/  IMAD.WIDE.U32 R4, R12.reuse, 0x24924925, RZ ;  /* 0x249249250c047825 */ /* 0x040fe200078e00ff */
[C---:B------:R-:W-:Y:S02]  /*9470*/  ISETP.GT.U32.AND P1, PT, R12.reuse, 0x6, PT ;  /* 0x000000060c00780c */ /* 0x040fe40003f24070 */
[----:B------:R-:W-:Y:S01]  /*9480*/  PRMT R13, RZ, 0x7610, R13 ;  /* 0x00007610ff0d7816 */ /* 0x000fe2000000000d */
[----:B------:R-:W-:Y:S01]  /*9490*/  IMAD.IADD R4, R12, 0x1, -R5 ;  /* 0x000000010c047824 */ /* 0x000fe200078e0a05 */
[----:B------:R-:W-:Y:S01]  /*94a0*/  ISETP.LT.U32.AND P1, PT, R3, 0x7, P1 ;  /* 0x000000070300780c */ /* 0x000fe20000f21070 */
[----:B------:R-:W-:-:S02]  /*94b0*/  IMAD.MOV.U32 R9, RZ, RZ, -0x1 ;  /* 0xffffffffff097424 */ /* 0x000fc400078e00ff */
[----:B------:R-:W0:Y:S01]  /*94c0*/  @P4 S2R R7, SR_CgaCtaId ;  /* 0x0000000000074919 */ /* 0x000e220000008800 */
[----:B------:R-:W-:Y:S01]  /*94d0*/  @P4 MOV R6, 0x400 ;  /* 0x0000040000064802 */ /* 0x000fe20000000f00 */
[----:B------:R-:W-:Y:S01]  /*94e0*/  IMAD.MOV.U32 R8, RZ, RZ, -0x1 ;  /* 0xffffffffff087424 */ /* 0x000fe200078e00ff */
[----:B------:R-:W-:-:S04]  /*94f0*/  LEA.HI R4, R4, R5, RZ, 0x1f ;  /* 0x0000000504047211 */ /* 0x000fc800078ff8ff */
[--C-:B------:R-:W-:Y:S02]  /*9500*/  SHF.R.U32.HI R5, RZ, 0x2, R4.reuse ;  /* 0x00000002ff057819 */ /* 0x100fe40000011604 */
[----:B------:R-:W-:-:S03]  /*9510*/  PRMT R4, RZ, 0x7610, R4 ;  /* 0x00007610ff047816 */ /* 0x000fc60000000004 */
[----:B------:R-:W-:Y:S01]  /*9520*/  IMAD R12, R5, -0x7, R12 ;  /* 0xfffffff9050c7824 */ /* 0x000fe200078e020c */
[----:B0-----:R-:W-:Y:S02]  /*9530*/  @P4 LEA R6, R7, R6, 0x18 ;  /* 0x0000000607064211 */ /* 0x001fe400078ec0ff */
[----:B------:R-:W-:Y:S02]  /*9540*/  SEL R7, RZ, 0x1, !P1 ;  /* 0x00000001ff077807 */ /* 0x000fe40004800000 */
[----:B------:R-:W-:Y:S01]  /*9550*/  IADD3 R16, P1, R16, UR20, RZ ;  /* 0x0000001410107c10 */ /* 0x000fe2000ff3e0ff */
[----:B------:R0:W-:Y:S01]  /*9560*/  @P4 SYNCS.ARRIVE.TRANS64.A1T0 RZ, [R6+URZ+0x88], RZ ;  /* 0x000088ff06ff49a7 */ /* 0x0001e2000810003f */
[----:B------:R-:W-:Y:S01]  /*9570*/  LOP3.LUT R0, R0, R7, RZ, 0x3c, !PT ;  /* 0x0000000700007212 */ /* 0x000fe200078e3cff */
[----:B------:R-:W-:Y:S01]  /*9580*/  IMAD.MOV.U32 R7, RZ, RZ, -0x1 ;  /* 0xffffffffff077424 */ /* 0x000fe200078e00ff */
[----:B------:R-:W-:Y:S02]  /*9590*/  IADD3.X R17, R17, UR13, RZ, P1, !PT ;  /* 0x0000000d11117c10 */ /* 0x000fe40008ffe4ff */
[----:B------:R-:W-:-:S02]  /*95a0*/  ISETP.GE.U32.AND P1, PT, R16, UR4, PT ;  /* 0x0000000410007c0c */ /* 0x000fc4000bf26070 */
[----:B------:R-:W-:Y:S02]  /*95b0*/  @P3 LOP3.LUT R0, R0, 0x1, R5, 0x78, !PT ;  /* 0x0000000100003812 */ /* 0x000fe400078e7805 */
[----:B------:R-:W-:-:S13]  /*95c0*/  ISETP.GE.U32.AND.EX P1, PT, R17, UR5, PT, P1 ;  /* 0x0000000511007c0c */ /* 0x000fda000bf26110 */
[----:B0-----:R-:W-:Y:S05]  /*95d0*/  @P1 BRA `(.L_x_303) ;  /* 0x00000004004c1947 */ /* 0x001fea0003800000 */
[----:B------:R-:W-:Y:S01]  /*95e0*/  ULDC.64 UR4, c[0x0][0x628] ;  /* 0x00018a0000047ab9 */ /* 0x000fe20000000a00 */
[----:B------:R-:W0:Y:S01]  /*95f0*/  S2R R15, SR_CTAID.X ;  /* 0x00000000000f7919 */ /* 0x000e220000002500 */
[----:B------:R-:W-:Y:S01]  /*9600*/  ISETP.NE.U32.AND P1, PT, RZ, UR4, PT ;  /* 0x00000004ff007c0c */ /* 0x000fe2000bf25070 */
[----:B------:R-:W-:Y:S01]  /*9610*/  ULDC UR7, c[0x0][0x630] ;  /* 0x00018c0000077ab9 */ /* 0x000fe20000000800 */
[----:B------:R-:W-:Y:S01]  /*9620*/  IMAD.MOV.U32 R4, RZ, RZ, R16 ;  /* 0x000000ffff047224 */ /* 0x000fe200078e0010 */
[----:B------:R-:W1:Y:S01]  /*9630*/  S2R R14, SR_CTAID.Y ;  /* 0x00000000000e7919 */ /* 0x000e620000002600 */
[----:B------:R-:W-:Y:S01]  /*9640*/  ISETP.NE.AND.EX P1, PT, RZ, UR5, PT, P1 ;  /* 0x00000005ff007c0c */ /* 0x000fe2000bf25310 */
[----:B------:R-:W-:-:S12]  /*9650*/  IMAD.MOV.U32 R5, RZ, RZ, R17 ;  /* 0x000000ffff057224 */ /* 0x000fd800078e0011 */
[----:B------:R-:W-:Y:S05]  /*9660*/  @!P1 BRA `(.L_x_304) ;  /* 0x0000000000289947 */ /* 0x000fea0003800000 */
[----:B------:R-:W-:Y:S02]  /*9670*/  ULDC UR6, c[0x0][0x634] ;  /* 0x00018d0000067ab9 */ /* 0x000fe40000000800 */
[----:B------:R-:W-:-:S05]  /*9680*/  IADD3 R9, P1, R16, UR6, RZ ;  /* 0x0000000610097c10 */ /* 0x000fca000ff3e0ff */
[----:B------:R-:W-:-:S04]  /*9690*/  IMAD.X R21, RZ, RZ, R17, P1 ;  /* 0x000000ffff157224 */ /* 0x000fc800008e0611 */
[----:B------:R-:W-:-:S04]  /*96a0*/  IMAD.WIDE.U32 R6, R21, UR4, RZ ;  /* 0x0000000415067c25 */ /* 0x000fc8000f8e00ff */
[----:B------:R-:W-:-:S04]  /*96b0*/  IMAD.WIDE.U32 R6, P1, R9, UR5, R6 ;  /* 0x0000000509067c25 */ /* 0x000fc8000f820006 */
[----:B------:R-:W-:-:S04]  /*96c0*/  IMAD.WIDE.U32 R8, R9, UR4, RZ ;  /* 0x0000000409087c25 */ /* 0x000fc8000f8e00ff */
[----:B------:R-:W-:Y:S01]  /*96d0*/  IMAD.X R5, RZ, RZ, RZ, P1 ;  /* 0x000000ffff057224 */ /* 0x000fe200008e06ff */
[----:B------:R-:W-:Y:S01]  /*96e0*/  IADD3 RZ, P1, R9, R6, RZ ;  /* 0x0000000609ff7210 */ /* 0x000fe20007f3e0ff */
[----:B------:R-:W-:-:S04]  /*96f0*/  IMAD.MOV.U32 R4, RZ, RZ, R7 ;  /* 0x000000ffff047224 */ /* 0x000fc800078e0007 */
[----:B------:R-:W-:-:S08]  /*9700*/  IMAD.WIDE.U32.X R4, R21, UR5, R4, P1 ;  /* 0x0000000515047c25 */ /* 0x000fd000088e0404 */
.L_x_304:
[--C-:B------:R-:W-:Y:S01]  /*9710*/  SHF.R.U64 R8, R4, UR7, R5.reuse ;  /* 0x0000000704087c19 */ /* 0x100fe20008001205 */
[----:B------:R-:W-:Y:S01]  /*9720*/  ULDC.64 UR4, c[0x0][0x620] ;  /* 0x0001880000047ab9 */ /* 0x000fe20000000a00 */
[----:B------:R-:W-:Y:S01]  /*9730*/  SHF.R.U32.HI R4, RZ, UR7, R5 ;  /* 0x00000007ff047c19 */ /* 0x000fe20008011605 */
[----:B------:R-:W2:Y:S01]  /*9740*/  LDC R24, c[0x0][0x144] ;  /* 0x00005100ff187b82 */ /* 0x000ea20000000800 */
[----:B------:R-:W-:Y:S01]  /*9750*/  IADD3 R7, P1, RZ, -R8, RZ ;  /* 0x80000008ff077210 */ /* 0x000fe20007f3e0ff */
[----:B------:R-:W-:Y:S01]  /*9760*/  ULDC.64 UR8, c[0x0][0x640] ;  /* 0x0001900000087ab9 */ /* 0x000fe20000000a00 */
[----:B0-----:R-:W-:Y:S01]  /*9770*/  I2FP.F32.U32 R9, R15 ;  /* 0x0000000f00097245 */ /* 0x001fe20000201000 */
[----:B------:R-:W-:Y:S02]  /*9780*/  ULDC UR6, c[0x0][0x608] ;  /* 0x0001820000067ab9 */ /* 0x000fe40000000800 */
[----:B------:R-:W-:Y:S01]  /*9790*/  IMAD.X R4, RZ, RZ, ~R4, P1 ;  /* 0x000000ffff047224 */ /* 0x000fe200008e0e04 */
[----:B------:R-:W-:Y:S01]  /*97a0*/  ISETP.NE.U32.AND P1, PT, RZ, UR8, PT ;  /* 0x00000008ff007c0c */ /* 0x000fe2000bf25070 */
[----:B------:R-:W0:Y:S02]  /*97b0*/  LDC R21, c[0x0][0x148] ;  /* 0x00005200ff157b82 */ /* 0x000e240000000800 */
[----:B------:R-:W-:Y:S01]  /*97c0*/  IMAD R6, R4, UR4, RZ ;  /* 0x0000000404067c24 */ /* 0x000fe2000f8e02ff */
[----:B------:R-:W-:Y:S01]  /*97d0*/  ISETP.NE.AND.EX P1, PT, RZ, UR9, PT, P1 ;  /* 0x00000009ff007c0c */ /* 0x000fe2000bf25310 */
[----:B------:R-:W-:Y:S01]  /*97e0*/  IMAD.WIDE.U32 R4, R7, UR4, R16 ;  /* 0x0000000407047c25 */ /* 0x000fe2000f8e0010 */
[----:B------:R-:W-:-:S03]  /*97f0*/  ULDC UR4, c[0x0][0x150] ;  /* 0x0000540000047ab9 */ /* 0x000fc60000000800 */
[----:B------:R-:W-:Y:S02]  /*9800*/  IMAD R7, R7, UR5, R6 ;  /* 0x0000000507077c24 */ /* 0x000fe4000f8e0206 */
[----:B------:R-:W-:Y:S01]  /*9810*/  FMUL R6, R9, UR4 ;  /* 0x0000000409067c20 */ /* 0x000fe20008400000 */
[----:B------:R-:W-:Y:S01]  /*9820*/  ULDC UR4, c[0x0][0x618] ;  /* 0x0001860000047ab9 */ /* 0x000fe20000000800 */
[----:B------:R-:W-:Y:S01]  /*9830*/  ULDC UR5, c[0x0][0x154] ;  /* 0x0000550000057ab9 */ /* 0x000fe20000000800 */
[----:B------:R-:W-:-:S03]  /*9840*/  IMAD.IADD R5, R5, 0x1, R7 ;  /* 0x0000000105057824 */ /* 0x000fc600078e0207 */
[----:B------:R-:W3:Y:S02]  /*9850*/  F2I.U32.TRUNC.NTZ R6, R6 ;  /* 0x0000000600067305 */ /* 0x000ee4000020f000 */
[----:B------:R-:W-:Y:S02]  /*9860*/  SHF.R.U64 R9, R4, UR4, R5 ;  /* 0x0000000404097c19 */ /* 0x000fe40008001205 */
[----:B-1----:R-:W-:-:S05]  /*9870*/  I2FP.F32.U32 R4, R14 ;  /* 0x0000000e00047245 */ /* 0x002fca0000201000 */
[----:B------:R-:W-:Y:S01]  /*9880*/  FMUL R22, R4, UR5 ;  /* 0x0000000504167c20 */ /* 0x000fe20008400000 */
[----:B------:R-:W-:Y:S01]  /*9890*/  SHF.R.U32.HI R4, RZ, UR4, R5 ;  /* 0x00000004ff047c19 */ /* 0x000fe20008011605 */
[----:B------:R-:W-:-:S03]  /*98a0*/  ULDC UR4, c[0x0][0x658] ;  /* 0x0001960000047ab9 */ /* 0x000fc60000000800 */
[--C-:B------:R-:W-:Y:S01]  /*98b0*/  SHF.R.U64 R20, R9, UR6, R4.reuse ;  /* 0x0000000609147c19 */ /* 0x100fe20008001204 */
[----:B------:R-:W1:Y:S01]  /*98c0*/  F2I.U32.TRUNC.NTZ R22, R22 ;  /* 0x0000001600167305 */ /* 0x000e62000020f000 */
[----:B------:R-:W-:Y:S01]  /*98d0*/  SHF.R.U32.HI R5, RZ, UR6, R4 ;  /* 0x00000006ff057c19 */ /* 0x000fe20008011604 */
[----:B---3--:R-:W-:-:S03]  /*98e0*/  IMAD.MOV R6, RZ, RZ, -R6 ;  /* 0x000000ffff067224 */ /* 0x008fc600078e0a06 */
[----:B------:R-:W-:Y:S01]  /*98f0*/  SHF.R.U64 R18, R20, UR4, R5 ;  /* 0x0000000414127c19 */ /* 0x000fe20008001205 */
[----:B--2---:R-:W-:Y:S01]  /*9900*/  IMAD R15, R24, R6, R15 ;  /* 0x00000006180f7224 */ /* 0x004fe200078e020f */
[----:B------:R-:W-:-:S03]  /*9910*/  SHF.R.U32.HI R23, RZ, UR4, R5 ;  /* 0x00000004ff177c19 */ /* 0x000fc60008011605 */
[----:B------:R-:W-:Y:S02]  /*9920*/  IMAD.MOV.U32 R4, RZ, RZ, R18 ;  /* 0x000000ffff047224 */ /* 0x000fe400078e0012 */
[----:B------:R-:W-:Y:S01]  /*9930*/  IMAD.MOV.U32 R5, RZ, RZ, R23 ;  /* 0x000000ffff057224 */ /* 0x000fe200078e0017 */
[----:B-1----:R-:W-:Y:S06]  /*9940*/  @!P1 BRA `(.L_x_305) ;  /* 0x0000000000289947 */ /* 0x002fec0003800000 */
[----:B------:R-:W-:Y:S02]  /*9950*/  ULDC UR4, c[0x0][0x64c] ;  /* 0x0001930000047ab9 */ /* 0x000fe40000000800 */
[----:B------:R-:W-:-:S05]  /*9960*/  IADD3 R5, P1, R18, UR4, RZ ;  /* 0x0000000412057c10 */ /* 0x000fca000ff3e0ff */
[----:B------:R-:W-:-:S04]  /*9970*/  IMAD.X R23, RZ, RZ, R23, P1 ;  /* 0x000000ffff177224 */ /* 0x000fc800008e0617 */
[----:B------:R-:W-:-:S04]  /*9980*/  IMAD.WIDE.U32 R6, R23, UR8, RZ ;  /* 0x0000000817067c25 */ /* 0x000fc8000f8e00ff */
[----:B------:R-:W-:-:S04]  /*9990*/  IMAD.WIDE.U32 R6, P1, R5, UR9, R6 ;  /* 0x0000000905067c25 */ /* 0x000fc8000f820006 */
[----:B------:R-:W-:-:S04]  /*99a0*/  IMAD.WIDE.U32 R4, R5, UR8, RZ ;  /* 0x0000000805047c25 */ /* 0x000fc8000f8e00ff */
[----:B------:R-:W-:Y:S01]  /*99b0*/  IMAD.MOV.U32 R4, RZ, RZ, R7 ;  /* 0x000000ffff047224 */ /* 0x000fe200078e0007 */
[----:B------:R-:W-:Y:S01]  /*99c0*/  IADD3 RZ, P3, R5, R6, RZ ;  /* 0x0000000605ff7210 */ /* 0x000fe20007f7e0ff */
[----:B------:R-:W-:-:S04]  /*99d0*/  IMAD.X R5, RZ, RZ, RZ, P1 ;  /* 0x000000ffff057224 */ /* 0x000fc800008e06ff */
[----:B------:R-:W-:-:S08]  /*99e0*/  IMAD.WIDE.U32.X R4, R23, UR9, R4, P3 ;  /* 0x0000000917047c25 */ /* 0x000fd000098e0404 */
.L_x_305:
[----:B------:R-:W-:Y:S01]  /*99f0*/  ISETP.NE.AND P1, PT, R2, 0x1, PT ;  /* 0x000000010200780c */ /* 0x000fe20003f25270 */
[----:B------:R-:W-:Y:S01]  /*9a00*/  ULDC UR4, c[0x0][0x648] ;  /* 0x0001920000047ab9 */ /* 0x000fe20000000800 */
[----:B------:R-:W-:Y:S01]  /*9a10*/  LOP3.LUT R20, R20, UR17, RZ, 0xc0, !PT ;  /* 0x0000001114147c12 */ /* 0x000fe2000f8ec0ff */
[----:B------:R-:W-:Y:S01]  /*9a20*/  IMAD.MOV R22, RZ, RZ, -R22 ;  /* 0x000000ffff167224 */ /* 0x000fe200078e0a16 */
[----:B------:R-:W-:Y:S01]  /*9a30*/  SHF.R.U64 R5, R4, UR4, R5 ;  /* 0x0000000404057c19 */ /* 0x000fe20008001205 */
[----:B------:R-:W-:Y:S01]  /*9a40*/  ULDC UR4, c[0x0][0x638] ;  /* 0x00018e0000047ab9 */ /* 0x000fe20000000800 */
[----:B------:R-:W-:Y:S01]  /*9a50*/  LOP3.LUT R9, R9, UR16, RZ, 0xc0, !PT ;  /* 0x0000001009097c12 */ /* 0x000fe2000f8ec0ff */
[----:B------:R-:W-:Y:S01]  /*9a60*/  ULDC UR5, c[0x0][0x610] ;  /* 0x0001840000057ab9 */ /* 0x000fe20000000800 */
[----:B------:R-:W-:Y:S02]  /*9a70*/  IMAD.MOV.U32 R4, RZ, RZ, 0x1 ;  /* 0x00000001ff047424 */ /* 0x000fe400078e00ff */
[----:B------:R-:W-:-:S02]  /*9a80*/  IMAD.MOV R7, RZ, RZ, -R5 ;  /* 0x000000ffff077224 */ /* 0x000fc400078e0a05 */
[----:B------:R-:W-:Y:S02]  /*9a90*/  IMAD R20, R5, UR18, R20 ;  /* 0x0000001205147c24 */ /* 0x000fe4000f8e0214 */
[----:B0-----:R-:W-:Y:S02]  /*9aa0*/  @P1 IMAD R15, R21, R22, R14 ;  /* 0x00000016150f1224 */ /* 0x001fe400078e020e */
[----:B------:R-:W-:Y:S01]  /*9ab0*/  IMAD R18, R7, UR4, R18 ;  /* 0x0000000407127c24 */ /* 0x000fe2000f8e0212 */
[----:B------:R-:W-:Y:S01]  /*9ac0*/  ULDC UR4, c[0x0][0x600] ;  /* 0x0001800000047ab9 */ /* 0x000fe20000000800 */
[----:B------:R-:W-:Y:S02]  /*9ad0*/  IMAD R15, R20, UR5, R15 ;  /* 0x00000005140f7c24 */ /* 0x000fe4000f8e020f */
[----:B------:R-:W-:-:S05]  /*9ae0*/  IMAD R18, R18, UR4, R9 ;  /* 0x0000000412127c24 */ /* 0x000fca000f8e0209 */
[----:B------:R-:W-:Y:S02]  /*9af0*/  SEL R9, R18, R15, !P1 ;  /* 0x0000000f12097207 */ /* 0x000fe40004800000 */
[----:B------:R-:W-:-:S07]  /*9b00*/  SEL R7, R15, R18, !P1 ;  /* 0x000000120f077207 */ /* 0x000fce0004800000 */
.L_x_303:
[----:B------:R-:W-:Y:S05]  /*9b10*/  BSYNC B1 ;  /* 0x0000000000017941 */ /* 0x000fea0003800000 */
.L_x_302:
[----:B------:R-:W-:-:S13]  /*9b20*/  LOP3.LUT P1, RZ, R4, 0xff, RZ, 0xc0, !PT ;  /* 0x000000ff04ff7812 */ /* 0x000fda000782c0ff */
[----:B------:R-:W-:Y:S05]  /*9b30*/  @P1 BRA `(.L_x_306) ;  /* 0xfffffff400441947 */ /* 0x000fea000383ffff */
[----:B------:R-:W-:Y:S05]  /*9b40*/  BSYNC B0 ;  /* 0x0000000000007941 */ /* 0x000fea0003800000 */
.L_x_294:
[----:B------:R-:W-:-:S03]  /*9b50*/  UMOV UR4, 0xffffffff ;  /* 0xffffffff00047882 */ /* 0x000fc60000000000 */
[----:B------:R-:W-:Y:S05]  /*9b60*/  BRA.DIV UR4, `(.L_x_307) ;  /* 0x0000000604807947 */ /* 0x000fea000b800000 */
[----:B------:R-:W-:-:S13]  /*9b70*/  ELECT P6, URZ, PT ;  /* 0x00000000003f782f */ /* 0x000fda00038c0000 */
.L_x_324:
[----:B------:R-:W-:Y:S04]  /*9b80*/  BSSY B0, `(.L_x_308) ;  /* 0x0000046000007945 */ /* 0x000fe80003800000 */
[----:B------:R-:W-:Y:S05]  /*9b90*/  @!P6 BRA `(.L_x_309) ;  /* 0x000000040010e947 */ /* 0x000fea0003800000 */
[----:B------:R-:W-:-:S04]  /*9ba0*/  LOP3.LUT R19, R19, 0x2, RZ, 0xfc, !PT ;  /* 0x0000000213137812 */ /* 0x000fc800078efcff */
[----:B------:R-:W-:-:S13]  /*9bb0*/  ISETP.NE.AND P0, PT, R19, 0x3, PT ;  /* 0x000000031300780c */ /* 0x000fda0003f05270 */
[----:B------:R-:W-:Y:S05]  /*9bc0*/  @!P0 BRA `(.L_x_310) ;  /* 0x0000000000048947 */ /* 0x000fea0003800000 */
[----:B------:R-:W-:Y:S01]  /*9bd0*/  BPT.TRAP 0x1 ;  /* 0x000000040000795c */ /* 0x000fe20000300000 */
.L_x_310:
[----:B------:R-:W0:Y:S01]  /*9be0*/  S2R R3, SR_CgaCtaId ;  /* 0x0000000000037919 */ /* 0x000e220000008800 */
[----:B------:R-:W-:-:S04]  /*9bf0*/  MOV R2, 0x400 ;  /* 0x0000040000027802 */ /* 0x000fc80000000f00 */
[----:B0-----:R-:W-:Y:S02]  /*9c00*/  LEA R3, R3, R2, 0x18 ;  /* 0x0000000203037211 */ /* 0x001fe400078ec0ff */
[----:B------:R-:W-:-:S03]  /*9c10*/  SHF.L.U32 R2, R0, 0x1f, RZ ;  /* 0x0000001f00027819 */ /* 0x000fc600000006ff */
[----:B------:R-:W-:-:S04]  /*9c20*/  VIADD R3, R3, 0x38 ;  /* 0x0000003803037836 */ /* 0x000fc80000000000 */
[C---:B------:R-:W-:Y:S02]  /*9c30*/  IMAD R7, R12.reuse, 0x8, R3 ;  /* 0x000000080c077824 */ /* 0x040fe400078e0203 */
[----:B------:R-:W-:Y:S02]  /*9c40*/  VIADD R12, R12, 0x1 ;  /* 0x000000010c0c7836 */ /* 0x000fe40000000000 */
[----:B------:R-:W0:Y:S03]  /*9c50*/  SYNCS.PHASECHK.TRANS64.TRYWAIT P0, [R7+URZ], R2 ;  /* 0x00000002070075a7 */ /* 0x000e26000800017f */
[----:B------:R-:W-:-:S04]  /*9c60*/  ISETP.NE.AND P1, PT, R12, 0x7, PT ;  /* 0x000000070c00780c */ /* 0x000fc80003f25270 */
[----:B------:R-:W-:Y:S02]  /*9c70*/  SEL R5, RZ, 0x1, P1 ;  /* 0x00000001ff057807 */ /* 0x000fe40000800000 */
[----:B------:R-:W-:Y:S02]  /*9c80*/  SEL R12, R12, RZ, P1 ;  /* 0x000000ff0c0c7207 */ /* 0x000fe40000800000 */
[----:B------:R-:W-:-:S03]  /*9c90*/  LOP3.LUT R5, R0, R5, RZ, 0x3c, !PT ;  /* 0x0000000500057212 */ /* 0x000fc600078e3cff */
[----:B------:R-:W-:Y:S01]  /*9ca0*/  IMAD R9, R12, 0x8, R3 ;  /* 0x000000080c097824 */ /* 0x000fe200078e0203 */
[----:B------:R-:W-:Y:S01]  /*9cb0*/  SHF.L.U32 R4, R5, 0x1f, RZ ;  /* 0x0000001f05047819 */ /* 0x000fe200000006ff */
[----:B0-----:R-:W-:Y:S06]  /*9cc0*/  @!P0 BRA `(.L_x_311) ;  /* 0x0000000400488947 */ /* 0x001fec0003800000 */
.L_x_325:
[----:B------:R-:W1:Y:S01]  /*9cd0*/  SYNCS.PHASECHK.TRANS64.TRYWAIT P0, [R9+URZ], R4 ;  /* 0x00000004090075a7 */ /* 0x000e62000800017f */
[----:B------:R-:W-:-:S05]  /*9ce0*/  VIADD R0, R12, 0x1 ;  /* 0x000000010c007836 */ /* 0x000fca0000000000 */
[----:B------:R-:W-:-:S04]  /*9cf0*/  ISETP.NE.AND P1, PT, R0, 0x7, PT ;  /* 0x000000070000780c */ /* 0x000fc80003f25270 */
[----:B0-----:R-:W-:Y:S02]  /*9d00*/  SEL R2, RZ, 0x1, P1 ;  /* 0x00000001ff027807 */ /* 0x001fe40000800000 */
[----:B------:R-:W-:Y:S02]  /*9d10*/  SEL R0, R0, RZ, P1 ;  /* 0x000000ff00007207 */ /* 0x000fe40000800000 */
[----:B------:R-:W-:-:S03]  /*9d20*/  LOP3.LUT R7, R5, R2, RZ, 0x3c, !PT ;  /* 0x0000000205077212 */ /* 0x000fc600078e3cff */
[----:B------:R-:W-:Y:S01]  /*9d30*/  IMAD R6, R0, 0x8, R3 ;  /* 0x0000000800067824 */ /* 0x000fe200078e0203 */
[----:B------:R-:W-:Y:S01]  /*9d40*/  SHF.L.U32 R5, R7, 0x1f, RZ ;  /* 0x0000001f07057819 */ /* 0x000fe200000006ff */
[----:B-1----:R-:W-:Y:S06]  /*9d50*/  @!P0 BRA `(.L_x_312) ;  /* 0x0000000400388947 */ /* 0x002fec0003800000 */
.L_x_326:
[----:B------:R-:W1:Y:S01]  /*9d60*/  SYNCS.PHASECHK.TRANS64.TRYWAIT P0, [R6+URZ], R5 ;  /* 0x00000005060075a7 */ /* 0x000e62000800017f */
[----:B------:R-:W-:-:S05]  /*9d70*/  VIADD R0, R0, 0x1 ;  /* 0x0000000100007836 */ /* 0x000fca0000000000 */
[----:B------:R-:W-:-:S04]  /*9d80*/  ISETP.NE.AND P1, PT, R0, 0x7, PT ;  /* 0x000000070000780c */ /* 0x000fc80003f25270 */
[----:B------:R-:W-:Y:S02]  /*9d90*/  SEL R2, RZ, 0x1, P1 ;  /* 0x00000001ff027807 */ /* 0x000fe40000800000 */
[----:B------:R-:W-:Y:S02]  /*9da0*/  SEL R0, R0, RZ, P1 ;  /* 0x000000ff00007207 */ /* 0x000fe40000800000 */
[----:B------:R-:W-:-:S03]  /*9db0*/  LOP3.LUT R7, R7, R2, RZ, 0x3c, !PT ;  /* 0x0000000207077212 */ /* 0x000fc600078e3cff */
[----:B0-----:R-:W-:Y:S01]  /*9dc0*/  IMAD R9, R0, 0x8, R3 ;  /* 0x0000000800097824 */ /* 0x001fe200078e0203 */
[----:B------:R-:W-:Y:S01]  /*9dd0*/  SHF.L.U32 R4, R7, 0x1f, RZ ;  /* 0x0000001f07047819 */ /* 0x000fe200000006ff */
[----:B-1----:R-:W-:Y:S06]  /*9de0*/  @!P0 BRA `(.L_x_313) ;  /* 0x0000000400288947 */ /* 0x002fec0003800000 */
.L_x_327:
        /* <DEDUP_REMOVED lines=9> */
.L_x_328:
        /* <DEDUP_REMOVED lines=9> */
.L_x_329:
[----:B------:R-:W1:Y:S01]  /*9f10*/  SYNCS.PHASECHK.TRANS64.TRYWAIT P0, [R9+URZ], R4 ;  /* 0x00000004090075a7 */ /* 0x000e62000800017f */
[----:B------:R-:W-:-:S05]  /*9f20*/  VIADD R0, R0, 0x1 ;  /* 0x0000000100007836 */ /* 0x000fca0000000000 */
[----:B------:R-:W-:-:S04]  /*9f30*/  ISETP.NE.AND P1, PT, R0, 0x7, PT ;  /* 0x000000070000780c */ /* 0x000fc80003f25270 */
[----:B------:R-:W-:Y:S02]  /*9f40*/  SEL R2, RZ, 0x1, P1 ;  /* 0x00000001ff027807 */ /* 0x000fe40000800000 */
[----:B------:R-:W-:Y:S02]  /*9f50*/  SEL R0, R0, RZ, P1 ;  /* 0x000000ff00007207 */ /* 0x000fe40000800000 */
[----:B------:R-:W-:Y:S01]  /*9f60*/  LOP3.LUT R2, R7, R2, RZ, 0x3c, !PT ;  /* 0x0000000207027212 */ /* 0x000fe200078e3cff */
[----:B-1----:R-:W-:Y:S06]  /*9f70*/  @!P0 BRA `(.L_x_316) ;  /* 0x0000000400008947 */ /* 0x002fec0003800000 */
.L_x_330:
[----:B------:R-:W-:Y:S01]  /*9f80*/  IMAD R3, R0, 0x8, R3 ;  /* 0x0000000800037824 */ /* 0x000fe200078e0203 */
[----:B------:R-:W-:-:S07]  /*9f90*/  SHF.L.U32 R0, R2, 0x1f, RZ ;  /* 0x0000001f02007819 */ /* 0x000fce00000006ff */
.L_x_317:
[----:B--2---:R2:W3:Y:S02]  /*9fa0*/  SYNCS.PHASECHK.TRANS64.TRYWAIT P0, [R3+URZ], R0 ;  /* 0x00000000030075a7 */ /* 0x0044e4000800017f */
[----:B---3--:R-:W-:Y:S05]  /*9fb0*/  @!P0 NANOSLEEP.SYNCS 0x989680 ;  /* 0x009896800000895d */ /* 0x008fea0003900000 */
[----:B------:R-:W3:Y:S02]  /*9fc0*/  @!P0 SYNCS.PHASECHK.TRANS64 P0, [R3+URZ], R0 ;  /* 0x00000000030085a7 */ /* 0x000ee4000800007f */
[----:B---3--:R-:W-:Y:S05]  /*9fd0*/  @!P0 BRA `(.L_x_317) ;  /* 0xfffffffc00f08947 */ /* 0x008fea000383ffff */
.L_x_309:
[----:B------:R-:W-:Y:S05]  /*9fe0*/  BSYNC B0 ;  /* 0x0000000000007941 */ /* 0x000fea0003800000 */
.L_x_308:
[----:B------:R-:W-:Y:S05]  /*9ff0*/  EXIT ;  /* 0x000000000000794d */ /* 0x000fea0003800000 */
.L_x_17:
[----:B----4-:R4:W0:Y:S02]  /*a000*/  SYNCS.PHASECHK.TRANS64.TRYWAIT P1, [R3+URZ], R0 ;  /* 0x00000000030075a7 */ /* 0x010824000802017f */
[----:B0-----:R-:W-:Y:S05]  /*a010*/  @!P1 NANOSLEEP.SYNCS 0x989680 ;  /* 0x009896800000995d */ /* 0x001fea0003900000 */
[----:B------:R-:W0:Y:S02]  /*a020*/  @!P1 SYNCS.PHASECHK.TRANS64 P1, [R3+URZ], R0 ;  /* 0x00000000030095a7 */ /* 0x000e24000802007f */
[----:B0-----:R-:W-:Y:S05]  /*a030*/  @!P1 BRA `(.L_x_17) ;  /* 0xfffffffc00f09947 */ /* 0x001fea000383ffff */
[----:B------:R-:W-:Y:S05]  /*a040*/  BRA `(.L_x_16) ;  /* 0xffffff7000a07947 */ /* 0x000fea000383ffff */
.L_x_22:
[----:B-1----:R1:W3:Y:S02]  /*a050*/  SYNCS.PHASECHK.TRANS64.TRYWAIT P1, [R5+URZ], R4 ;  /* 0x00000004050075a7 */ /* 0x0022e4000802017f */
[----:B---3--:R-:W-:Y:S05]  /*a060*/  @!P1 NANOSLEEP.SYNCS 0x989680 ;  /* 0x009896800000995d */ /* 0x008fea0003900000 */
[----:B------:R-:W3:Y:S02]  /*a070*/  @!P1 SYNCS.PHASECHK.TRANS64 P1, [R5+URZ], R4 ;  /* 0x00000004050095a7 */ /* 0x000ee4000802007f */
[----:B---3--:R-:W-:Y:S05]  /*a080*/  @!P1 BRA `(.L_x_22) ;  /* 0xfffffffc00f09947 */ /* 0x008fea000383ffff */
[----:B------:R-:W-:Y:S05]  /*a090*/  BRA `(.L_x_21) ;  /* 0xffffff74007c7947 */ /* 0x000fea000383ffff */
.L_x_295:
[----:B------:R-:W-:Y:S01]  /*a0a0*/  BSSY B1, `(.L_x_318) ;  /* 0x0000006000017945 */ /* 0x000fe20003800000 */
[----:B------:R-:W-:-:S07]  /*a0b0*/  IMAD.MOV.U32 R15, RZ, RZ, -0x1 ;  /* 0xffffffffff0f7424 */ /* 0x000fce00078e00ff */
[----:B------:R-:W-:Y:S05]  /*a0c0*/  WARPSYNC.COLLECTIVE R15, `(.L_x_319) ;  /* 0x000000000f0c7348 */ /* 0x000fea0003c00000 */
[----:B------:R-:W-:Y:S02]  /*a0d0*/  ELECT P6, UR62, PT ;  /* 0x00000000003e782f */ /* 0x000fe400038c0000 */
[----:B------:R-:W-:Y:S01]  /*a0e0*/  MOV R14, UR62 ;  /* 0x0000003e000e7c02 */ /* 0x000fe20008000f00 */
[----:B------:R-:W-:Y:S10]  /*a0f0*/  ENDCOLLECTIVE ;  /* 0x000000000000791b */ /* 0x000ff40003800000 */
.L_x_319:
[----:B------:R-:W-:Y:S05]  /*a100*/  BSYNC B1 ;  /* 0x0000000000017941 */ /* 0x000fea0003800000 */
.L_x_318:
[----:B------:R-:W-:Y:S05]  /*a110*/  BRA `(.L_x_320) ;  /* 0xffffffec00d87947 */ /* 0x000fea000383ffff */
.L_x_298:
[----:B0-----:R0:W1:Y:S02]  /*a120*/  SYNCS.PHASECHK.TRANS64.TRYWAIT P1, [R14+URZ+0x38], R7 ;  /* 0x000038070e0075a7 */ /* 0x001064000802017f */
[----:B-1----:R-:W-:Y:S05]  /*a130*/  @!P1 NANOSLEEP.SYNCS 0x989680 ;  /* 0x009896800000995d */ /* 0x002fea0003900000 */
[----:B------:R-:W1:Y:S02]  /*a140*/  @!P1 SYNCS.PHASECHK.TRANS64 P1, [R14+URZ+0x38], R7 ;  /* 0x000038070e0095a7 */ /* 0x000e64000802007f */
[----:B-1----:R-:W-:Y:S05]  /*a150*/  @!P1 BRA `(.L_x_298) ;  /* 0xfffffffc00f09947 */ /* 0x002fea000383ffff */
[----:B------:R-:W-:Y:S05]  /*a160*/  BRA `(.L_x_321) ;  /* 0xfffffff0000c7947 */ /* 0x000fea000383ffff */
.L_x_307:
[----:B------:R-:W-:Y:S01]  /*a170*/  BSSY B0, `(.L_x_322) ;  /* 0x0000006000007945 */ /* 0x000fe20003800000 */
[----:B------:R-:W-:-:S07]  /*a180*/  IMAD.MOV.U32 R15, RZ, RZ, -0x1 ;  /* 0xffffffffff0f7424 */ /* 0x000fce00078e00ff */
[----:B------:R-:W-:Y:S05]  /*a190*/  WARPSYNC.COLLECTIVE R15, `(.L_x_323) ;  /* 0x000000000f0c7348 */ /* 0x000fea0003c00000 */
[----:B------:R-:W-:Y:S02]  /*a1a0*/  ELECT P6, UR62, PT ;  /* 0x00000000003e782f */ /* 0x000fe400038c0000 */
[----:B------:R-:W-:Y:S01]  /*a1b0*/  MOV R14, UR62 ;  /* 0x0000003e000e7c02 */ /* 0x000fe20008000f00 */
[----:B------:R-:W-:Y:S10]  /*a1c0*/  ENDCOLLECTIVE ;  /* 0x000000000000791b */ /* 0x000ff40003800000 */
.L_x_323:
[----:B------:R-:W-:Y:S05]  /*a1d0*/  BSYNC B0 ;  /* 0x0000000000007941 */ /* 0x000fea0003800000 */
.L_x_322:
[----:B------:R-:W-:Y:S05]  /*a1e0*/  BRA `(.L_x_324) ;  /* 0xfffffff800647947 */ /* 0x000fea000383ffff */
.L_x_311:
[----:B0-----:R0:W1:Y:S02]  /*a1f0*/  SYNCS.PHASECHK.TRANS64.TRYWAIT P0, [R7+URZ], R2 ;  /* 0x00000002070075a7 */ /* 0x001064000800017f */
[----:B-1----:R-:W-:Y:S05]  /*a200*/  @!P0 NANOSLEEP.SYNCS 0x989680 ;  /* 0x009896800000895d */ /* 0x002fea0003900000 */
[----:B------:R-:W1:Y:S02]  /*a210*/  @!P0 SYNCS.PHASECHK.TRANS64 P0, [R7+URZ], R2 ;  /* 0x00000002070085a7 */ /* 0x000e64000800007f */
[----:B-1----:R-:W-:Y:S05]  /*a220*/  @!P0 BRA `(.L_x_311) ;  /* 0xfffffffc00f08947 */ /* 0x002fea000383ffff */
[----:B------:R-:W-:Y:S05]  /*a230*/  BRA `(.L_x_325) ;  /* 0xfffffff800a47947 */ /* 0x000fea000383ffff */
.L_x_312:
[----:B0-----:R0:W1:Y:S02]  /*a240*/  SYNCS.PHASECHK.TRANS64.TRYWAIT P0, [R9+URZ], R4 ;  /* 0x00000004090075a7 */ /* 0x001064000800017f */
[----:B-1----:R-:W-:Y:S05]  /*a250*/  @!P0 NANOSLEEP.SYNCS 0x989680 ;  /* 0x009896800000895d */ /* 0x002fea0003900000 */
[----:B------:R-:W1:Y:S02]  /*a260*/  @!P0 SYNCS.PHASECHK.TRANS64 P0, [R9+URZ], R4 ;  /* 0x00000004090085a7 */ /* 0x000e64000800007f */
[----:B-1----:R-:W-:Y:S05]  /*a270*/  @!P0 BRA `(.L_x_312) ;  /* 0xfffffffc00f08947 */ /* 0x002fea000383ffff */
[----:B------:R-:W-:Y:S05]  /*a280*/  BRA `(.L_x_326) ;  /* 0xfffffff800b47947 */ /* 0x000fea000383ffff */
.L_x_313:
[----:B0-----:R0:W1:Y:S02]  /*a290*/  SYNCS.PHASECHK.TRANS64.TRYWAIT P0, [R6+URZ], R5 ;  /* 0x00000005060075a7 */ /* 0x001064000800017f */
[----:B-1----:R-:W-:Y:S05]  /*a2a0*/  @!P0 NANOSLEEP.SYNCS 0x989680 ;  /* 0x009896800000895d */ /* 0x002fea0003900000 */
[----:B------:R-:W1:Y:S02]  /*a2b0*/  @!P0 SYNCS.PHASECHK.TRANS64 P0, [R6+URZ], R5 ;  /* 0x00000005060085a7 */ /* 0x000e64000800007f */
[----:B-1----:R-:W-:Y:S05]  /*a2c0*/  @!P0 BRA `(.L_x_313) ;  /* 0xfffffffc00f08947 */ /* 0x002fea000383ffff */
[----:B------:R-:W-:Y:S05]  /*a2d0*/  BRA `(.L_x_327) ;  /* 0xfffffff800c47947 */ /* 0x000fea000383ffff */
.L_x_314:
[----:B0-----:R0:W1:Y:S02]  /*a2e0*/  SYNCS.PHASECHK.TRANS64.TRYWAIT P0, [R9+URZ], R4 ;  /* 0x00000004090075a7 */ /* 0x001064000800017f */
[----:B-1----:R-:W-:Y:S05]  /*a2f0*/  @!P0 NANOSLEEP.SYNCS 0x989680 ;  /* 0x009896800000895d */ /* 0x002fea0003900000 */
[----:B------:R-:W1:Y:S02]  /*a300*/  @!P0 SYNCS.PHASECHK.TRANS64 P0, [R9+URZ], R4 ;  /* 0x00000004090085a7 */ /* 0x000e64000800007f */
[----:B-1----:R-:W-:Y:S05]  /*a310*/  @!P0 BRA `(.L_x_314) ;  /* 0xfffffffc00f08947 */ /* 0x002fea000383ffff */
[----:B------:R-:W-:Y:S05]  /*a320*/  BRA `(.L_x_328) ;  /* 0xfffffff800d47947 */ /* 0x000fea000383ffff */
.L_x_315:
[----:B0-----:R0:W1:Y:S02]  /*a330*/  SYNCS.PHASECHK.TRANS64.TRYWAIT P0, [R6+URZ], R5 ;  /* 0x00000005060075a7 */ /* 0x001064000800017f */
[----:B-1----:R-:W-:Y:S05]  /*a340*/  @!P0 NANOSLEEP.SYNCS 0x989680 ;  /* 0x009896800000895d */ /* 0x002fea0003900000 */
[----:B------:R-:W1:Y:S02]  /*a350*/  @!P0 SYNCS.PHASECHK.TRANS64 P0, [R6+URZ], R5 ;  /* 0x00000005060085a7 */ /* 0x000e64000800007f */
[----:B-1----:R-:W-:Y:S05]  /*a360*/  @!P0 BRA `(.L_x_315) ;  /* 0xfffffffc00f08947 */ /* 0x002fea000383ffff */
[----:B------:R-:W-:Y:S05]  /*a370*/  BRA `(.L_x_329) ;  /* 0xfffffff800e47947 */ /* 0x000fea000383ffff */
.L_x_316:
[----:B-1----:R1:W2:Y:S02]  /*a380*/  SYNCS.PHASECHK.TRANS64.TRYWAIT P0, [R9+URZ], R4 ;  /* 0x00000004090075a7 */ /* 0x0022a4000800017f */
[----:B--2---:R-:W-:Y:S05]  /*a390*/  @!P0 NANOSLEEP.SYNCS 0x989680 ;  /* 0x009896800000895d */ /* 0x004fea0003900000 */
[----:B------:R-:W2:Y:S02]  /*a3a0*/  @!P0 SYNCS.PHASECHK.TRANS64 P0, [R9+URZ], R4 ;  /* 0x00000004090085a7 */ /* 0x000ea4000800007f */
[----:B--2---:R-:W-:Y:S05]  /*a3b0*/  @!P0 BRA `(.L_x_316) ;  /* 0xfffffffc00f08947 */ /* 0x004fea000383ffff */
[----:B------:R-:W-:Y:S05]  /*a3c0*/  BRA `(.L_x_330) ;  /* 0xfffffff800ec7947 */ /* 0x000fea000383ffff */
.L_x_331:
[----:B------:R-:W-:-:S00]  /*a3d0*/  BRA `(.L_x_331) ;  /* 0xfffffffc00fc7947 */ /* 0x000fc0000383ffff */
[----:B------:R-:W-:-:S00]  /*a3e0*/  NOP ;  /* 0x0000000000007918 */ /* 0x000fc00000000000 */
        /* <DEDUP_REMOVED lines=9> */
.L_x_332:


//--------------------- .nv.global.init           --------------------------
	.section	.nv.global.init,"aw",@progbits
.nv.global.init:
	.type		$str$22,@object
	.size		$str$22,($str$23 - $str$22)
$str$22:
        /*0000*/ 	.byte	0x6b, 0x5f, 0x74, 0x69, 0x6c, 0x65, 0x5f, 0x63, 0x6f, 0x75, 0x6e, 0x74, 0x20, 0x3e, 0x3d, 0x20
        /*0010*/ 	.byte	0x31, 0x00
	.type		$str$23,@object
	.size		$str$23,(__unnamed_1 - $str$23)
$str$23:
        /*0012*/ 	.byte	0x2f, 0x74, 0x6d, 0x70, 0x2f, 0x63, 0x75, 0x74, 0x6c, 0x61, 0x73, 0x73, 0x5f, 0x73, 0x77, 0x65
        /*0022*/ 	.byte	0x65, 0x70, 0x5f, 0x73, 0x72, 0x63, 0x2f, 0x69, 0x6e, 0x63, 0x6c, 0x75, 0x64, 0x65, 0x2f, 0x63
        /*0032*/ 	.byte	0x75, 0x74, 0x6c, 0x61, 0x73, 0x73, 0x2f, 0x67, 0x65, 0x6d, 0x6d, 0x2f, 0x63, 0x6f, 0x6c, 0x6c
        /*0042*/ 	.byte	0x65, 0x63, 0x74, 0x69, 0x76, 0x65, 0x2f, 0x73, 0x6d, 0x39, 0x30, 0x5f, 0x6d, 0x6d, 0x61, 0x5f
        /*0052*/ 	.byte	0x74, 0x6d, 0x61, 0x5f, 0x67, 0x6d, 0x6d, 0x61, 0x5f, 0x73, 0x73, 0x5f, 0x77, 0x61, 0x72, 0x70
        /*0062*/ 	.byte	0x73, 0x70, 0x65, 0x63, 0x69, 0x61, 0x6c, 0x69, 0x7a, 0x65, 0x64, 0x2e, 0x68, 0x70, 0x70, 0x00
	.type		__unnamed_1,@object
	.size		__unnamed_1,(.L_0 - __unnamed_1)
__unnamed_1:
        /*0072*/ 	.byte	0x76, 0x6f, 0x69, 0x64, 0x20, 0x63, 0x75, 0x74, 0x6c, 0x61, 0x73, 0x73, 0x3a, 0x3a, 0x67, 0x65
        /* <DEDUP_REMOVED lines=172> */
        /*0b42*/ 	.byte	0x00
.L_0:


//--------------------- .nv.shared._ZN7cutlass13device_kernelINS_4gemm6kernel13GemmUniversalIN4cute5tupleIJiiiiEEENS1_10collective13CollectiveMmaINS1_34MainloopSm90TmaGmmaWarpSpecializedILi7ENS5_IJNS4_1CILi1EEESB_SB_EEENS1_35KernelTmaWarpSpecializedCooperativeEEENS5_IJNSA_ILi256EEENSA_ILi128EEENSA_ILi64EEEEEEaNS5_IJlSB_lEEEaSJ_NS4_8TiledMMAINS4_8MMA_AtomIJNS4_4SM904GMMA27MMA_64x128x32_S32S8S8_SS_TNEEEENS4_6LayoutINS5_IJNSA_ILi2EEESB_SB_EEENS5_IJSB_NSA_ILi0EEEST_EEEEENS5_IJNS4_10UnderscoreESW_SW_EEEEENS4_13SM90_TMA_LOADENS4_14ComposedLayoutINS4_7SwizzleILi2ELi4ELi3EEENS4_18smem_ptr_flag_bitsILi8EEENSQ_INS5_IJNSA_ILi8EEESH_EEENS5_IJSH_SB_EEEEEEEvNS4_8identityESZ_S19_vS1A_EENS_8epilogue10collective6detail29Sm90TmaWarpSpecializedAdapterINS1D_15DefaultEpilogueIaSJ_SJ_NS1C_6thread17LinearCombinationIaLi1EiiLNS1H_9ScaleType4KindE0ELNS_15FloatRoundStyleE2EaEENS1_15EpilogueDefaultEEEEEvvEEEEvNT_6ParamsE --------------------------
	.section	.nv.shared._ZN7cutlass13device_kernelINS_4gemm6kernel13GemmUniversalIN4cute5tupleIJiiiiEEENS1_10collective13CollectiveMmaINS1_34MainloopSm90TmaGmmaWarpSpecializedILi7ENS5_IJNS4_1CILi1EEESB_SB_EEENS1_35KernelTmaWarpSpecializedCooperativeEEENS5_IJNSA_ILi256EEENSA_ILi128EEENSA_ILi64EEEEEEaNS5_IJlSB_lEEEaSJ_NS4_8TiledMMAINS4_8MMA_AtomIJNS4_4SM904GMMA27MMA_64x128x32_S32S8S8_SS_TNEEEENS4_6LayoutINS5_IJNSA_ILi2EEESB_SB_EEENS5_IJSB_NSA_ILi0EEEST_EEEEENS5_IJNS4_10UnderscoreESW_SW_EEEEENS4_13SM90_TMA_LOADENS4_14ComposedLayoutINS4_7SwizzleILi2ELi4ELi3EEENS4_18smem_ptr_flag_bitsILi8EEENSQ_INS5_IJNSA_ILi8EEESH_EEENS5_IJSH_SB_EEEEEEEvNS4_8identityESZ_S19_vS1A_EENS_8epilogue10collective6detail29Sm90TmaWarpSpecializedAdapterINS1D_15DefaultEpilogueIaSJ_SJ_NS1C_6thread17LinearCombinationIaLi1EiiLNS1H_9ScaleType4KindE0ELNS_15FloatRoundStyleE2EaEENS1_15EpilogueDefaultEEEEEvvEEEEvNT_6ParamsE,"aw",@nobits
	.sectionflags	@""
	.align	16
	.zero		1024


//--------------------- .nv.shared.reserved.0     --------------------------
	.section	.nv.shared.reserved.0,"aw",@nobits
	.weak		__nv_reservedSMEM_offset_0_alias
	.size		__nv_reservedSMEM_offset_0_alias, 0, 0
	.other		__nv_reservedSMEM_offset_0_alias,@"STO_CUDA_RESERVED_SHARED STV_DEFAULT"
__nv_reservedSMEM_offset_0_alias:
	.zero		0


//--------------------- .nv.global                --------------------------
	.section	.nv.global,"aw",@nobits
.nv.global:
	.type		_ZN40_INTERNAL_d99ccb00_4_k_cu_86601535_299654cute1_E,@object
	.size		_ZN40_INTERNAL_d99ccb00_4_k_cu_86601535_299654cute1_E,(_ZN40_INTERNAL_d99ccb00_4_k_cu_86601535_299654cuda3std3__45__cpo6cbeginE - _ZN40_INTERNAL_d99ccb00_4_k_cu_86601535_299654cute1_E)
_ZN40_INTERNAL_d99ccb00_4_k_cu_86601535_299654cute1_E:
	.zero		1
	.type		_ZN40_INTERNAL_d99ccb00_4_k_cu_86601535_299654cuda3std3__45__cpo6cbeginE,@object
	.size		_ZN40_INTERNAL_d99ccb00_4_k_cu_86601535_299654cuda3std3__45__cpo6cbeginE,(_ZN40_INTERNAL_d99ccb00_4_k_cu_86601535_299654cuda3std3__48in_placeE - _ZN40_INTERNAL_d99ccb00_4_k_cu_86601535_299654cuda3std3__45__cpo6cbeginE)
_ZN40_INTERNAL_d99ccb00_4_k_cu_86601535_299654cuda3std3__45__cpo6cbeginE:
	.zero		1
	.type		_ZN40_INTERNAL_d99ccb00_4_k_cu_86601535_299654cuda3std3__48in_placeE,@object
	.size		_ZN40_INTERNAL_d99ccb00_4_k_cu_86601535_299654cuda3std3__48in_placeE,(_ZN40_INTERNAL_d99ccb00_4_k_cu_86601535_299654cuda3std6ranges3__45__cpo9iter_moveE - _ZN40_INTERNAL_d99ccb00_4_k_cu_86601535_299654cuda3std3__48in_placeE)
_ZN40_INTERNAL_d99ccb00_4_k_cu_86601535_299654cuda3std3__48in_placeE:
	.zero		1
	.type		_ZN40_INTERNAL_d99ccb00_4_k_cu_86601535_299654cuda3std6ranges3__45__cpo9iter_moveE,@object
	.size		_ZN40_INTERNAL_d99ccb00_4_k_cu_86601535_299654cuda3std6ranges3__45__cpo9iter_moveE,(_ZN40_INTERNAL_d99ccb00_4_k_cu_86601535_299654cuda3std3__45__cpo5beginE - _ZN40_INTERNAL_d99ccb00_4_k_cu_86601535_299654cuda3std6ranges3__45__cpo9iter_moveE)
_ZN40_INTERNAL_d99ccb00_4_k_cu_86601535_299654cuda3std6ranges3__45__cpo9iter_moveE:
	.zero		1
	.type		_ZN40_INTERNAL_d99ccb00_4_k_cu_86601535_299654cuda3std3__45__cpo5beginE,@object
	.size		_ZN40_INTERNAL_d99ccb00_4_k_cu_86601535_299654cuda3std3__45__cpo5beginE,(_ZN40_INTERNAL_d99ccb00_4_k_cu_86601535_299654cuda3std3__442_GLOBAL__N__d99ccb00_4_k_cu_86601535_299656ignoreE - _ZN40_INTERNAL_d99ccb00_4_k_cu_86601535_299654cuda3std3__45__cpo5beginE)
_ZN40_INTERNAL_d99ccb00_4_k_cu_86601535_299654cuda3std3__45__cpo5beginE:
	.zero		1
	.type		_ZN40_INTERNAL_d99ccb00_4_k_cu_86601535_299654cuda3std3__442_GLOBAL__N__d99ccb00_4_k_cu_86601535_299656ignoreE,@object
	.size		_ZN40_INTERNAL_d99ccb00_4_k_cu_86601535_299654cuda3std3__442_GLOBAL__N__d99ccb00_4_k_cu_86601535_299656ignoreE,(_ZN40_INTERNAL_d99ccb00_4_k_cu_86601535_299654cute7productE - _ZN40_INTERNAL_d99ccb00_4_k_cu_86601535_299654cuda3std3__442_GLOBAL__N__d99ccb00_4_k_cu_86601535_299656ignoreE)
_ZN40_INTERNAL_d99ccb00_4_k_cu_86601535_299654cuda3std3__442_GLOBAL__N__d99ccb00_4_k_cu_86601535_299656ignoreE:
	.zero		1
	.type		_ZN40_INTERNAL_d99ccb00_4_k_cu_86601535_299654cute7productE,@object
	.size		_ZN40_INTERNAL_d99ccb00_4_k_cu_86601535_299654cute7productE,(_ZN40_INTERNAL_d99ccb00_4_k_cu_86601535_299654cuda3std3__45__cpo3endE - _ZN40_INTERNAL_d99ccb00_4_k_cu_86601535_299654cute7productE)
_ZN40_INTERNAL_d99ccb00_4_k_cu_86601535_299654cute7productE:
	.zero		1
	.type		_ZN40_INTERNAL_d99ccb00_4_k_cu_86601535_299654cuda3std3__45__cpo3endE,@object
	.size		_ZN40_INTERNAL_d99ccb00_4_k_cu_86601535_299654cuda3std3__45__cpo3endE,(_ZN40_INTERNAL_d99ccb00_4_k_cu_86601535_299654cuda3std3__419piecewise_constructE - _ZN40_INTERNAL_d99ccb00_4_k_cu_86601535_299654cuda3std3__45__cpo3endE)
_ZN40_INTERNAL_d99ccb00_4_k_cu_86601535_299654cuda3std3__45__cpo3endE:
	.zero		1
	.type		_ZN40_INTERNAL_d99ccb00_4_k_cu_86601535_299654cuda3std3__419piecewise_constructE,@object
	.size		_ZN40_INTERNAL_d99ccb00_4_k_cu_86601535_299654cuda3std3__419piecewise_constructE,(_ZN40_INTERNAL_d99ccb00_4_k_cu_86601535_299654cuda3std3__45__cpo4cendE - _ZN40_INTERNAL_d99ccb00_4_k_cu_86601535_299654cuda3std3__419piecewise_constructE)
_ZN40_INTERNAL_d99ccb00_4_k_cu_86601535_299654cuda3std3__419piecewise_constructE:
	.zero		1
	.type		_ZN40_INTERNAL_d99ccb00_4_k_cu_86601535_299654cuda3std3__45__cpo4cendE,@object
	.size		_ZN40_INTERNAL_d99ccb00_4_k_cu_86601535_299654cuda3std3__45__cpo4cendE,(_ZN40_INTERNAL_d99ccb00_4_k_cu_86601535_299654cuda3std6ranges3__45__cpo4swapE - _ZN40_INTERNAL_d99ccb00_4_k_cu_86601535_299654cuda3std3__45__cpo4cendE)
_ZN40_INTERNAL_d99ccb00_4_k_cu_86601535_299654cuda3std3__45__cpo4cendE:
	.zero		1
	.type		_ZN40_INTERNAL_d99ccb00_4_k_cu_86601535_299654cuda3std6ranges3__45__cpo4swapE,@object
	.size		_ZN40_INTERNAL_d99ccb00_4_k_cu_86601535_299654cuda3std6ranges3__45__cpo4swapE,(.L_8 - _ZN40_INTERNAL_d99ccb00_4_k_cu_86601535_299654cuda3std6ranges3__45__cpo4swapE)
_ZN40_INTERNAL_d99ccb00_4_k_cu_86601535_299654cuda3std6ranges3__45__cpo4swapE:
	.zero		1
.L_8:


//--------------------- .nv.constant0._ZN7cutlass13device_kernelINS_4gemm6kernel13GemmUniversalIN4cute5tupleIJiiiiEEENS1_10collective13CollectiveMmaINS1_34MainloopSm90TmaGmmaWarpSpecializedILi7ENS5_IJNS4_1CILi1EEESB_SB_EEENS1_35KernelTmaWarpSpecializedCooperativeEEENS5_IJNSA_ILi256EEENSA_ILi128EEENSA_ILi64EEEEEEaNS5_IJlSB_lEEEaSJ_NS4_8TiledMMAINS4_8MMA_AtomIJNS4_4SM904GMMA27MMA_64x128x32_S32S8S8_SS_TNEEEENS4_6LayoutINS5_IJNSA_ILi2EEESB_SB_EEENS5_IJSB_NSA_ILi0EEEST_EEEEENS5_IJNS4_10UnderscoreESW_SW_EEEEENS4_13SM90_TMA_LOADENS4_14ComposedLayoutINS4_7SwizzleILi2ELi4ELi3EEENS4_18smem_ptr_flag_bitsILi8EEENSQ_INS5_IJNSA_ILi8EEESH_EEENS5_IJSH_SB_EEEEEEEvNS4_8identityESZ_S19_vS1A_EENS_8epilogue10collective6detail29Sm90TmaWarpSpecializedAdapterINS1D_15DefaultEpilogueIaSJ_SJ_NS1C_6thread17LinearCombinationIaLi1EiiLNS1H_9ScaleType4KindE0ELNS_15FloatRoundStyleE2EaEENS1_15EpilogueDefaultEEEEEvvEEEEvNT_6ParamsE --------------------------
	.section	.nv.constant0._ZN7cutlass13device_kernelINS_4gemm6kernel13GemmUniversalIN4cute5tupleIJiiiiEEENS1_10collective13CollectiveMmaINS1_34MainloopSm90TmaGmmaWarpSpecializedILi7ENS5_IJNS4_1CILi1EEESB_SB_EEENS1_35KernelTmaWarpSpecializedCooperativeEEENS5_IJNSA_ILi256EEENSA_ILi128EEENSA_ILi64EEEEEEaNS5_IJlSB_lEEEaSJ_NS4_8TiledMMAINS4_8MMA_AtomIJNS4_4SM904GMMA27MMA_64x128x32_S32S8S8_SS_TNEEEENS4_6LayoutINS5_IJNSA_ILi2EEESB_SB_EEENS5_IJSB_NSA_ILi0EEEST_EEEEENS5_IJNS4_10UnderscoreESW_SW_EEEEENS4_13SM90_TMA_LOADENS4_14ComposedLayoutINS4_7SwizzleILi2ELi4ELi3EEENS4_18smem_ptr_flag_bitsILi8EEENSQ_INS5_IJNSA_ILi8EEESH_EEENS5_IJSH_SB_EEEEEEEvNS4_8identityESZ_S19_vS1A_EENS_8epilogue10collective6detail29Sm90TmaWarpSpecializedAdapterINS1D_15DefaultEpilogueIaSJ_SJ_NS1C_6thread17LinearCombinationIaLi1EiiLNS1H_9ScaleType4KindE0ELNS_15FloatRoundStyleE2EaEENS1_15EpilogueDefaultEEEEEvvEEEEvNT_6ParamsE,"a",@progbits
	.sectionflags	@""
	.align	4
.nv.constant0._ZN7cutlass13device_kernelINS_4gemm6kernel13GemmUniversalIN4cute5tupleIJiiiiEEENS1_10collective13CollectiveMmaINS1_34MainloopSm90TmaGmmaWarpSpecializedILi7ENS5_IJNS4_1CILi1EEESB_SB_EEENS1_35KernelTmaWarpSpecializedCooperativeEEENS5_IJNSA_ILi256EEENSA_ILi128EEENSA_ILi64EEEEEEaNS5_IJlSB_lEEEaSJ_NS4_8TiledMMAINS4_8MMA_AtomIJNS4_4SM904GMMA27MMA_64x128x32_S32S8S8_SS_TNEEEENS4_6LayoutINS5_IJNSA_ILi2EEESB_SB_EEENS5_IJSB_NSA_ILi0EEEST_EEEEENS5_IJNS4_10UnderscoreESW_SW_EEEEENS4_13SM90_TMA_LOADENS4_14ComposedLayoutINS4_7SwizzleILi2ELi4ELi3EEENS4_18smem_ptr_flag_bitsILi8EEENSQ_INS5_IJNSA_ILi8EEESH_EEENS5_IJSH_SB_EEEEEEEvNS4_8identityESZ_S19_vS1A_EENS_8epilogue10collective6detail29Sm90TmaWarpSpecializedAdapterINS1D_15DefaultEpilogueIaSJ_SJ_NS1C_6thread17LinearCombinationIaLi1EiiLNS1H_9ScaleType4KindE0ELNS_15FloatRoundStyleE2EaEENS1_15EpilogueDefaultEEEEEvvEEEEvNT_6ParamsE:
	.zero		1664


//--------------------- SYMBOLS --------------------------

	.type		.nv.reservedSmem.offset0,@object
	.size		.nv.reservedSmem.offset0,0x4
	.type		__assertfail,@function
